//
// Generated by NVIDIA NVVM Compiler
//
// Compiler Build ID: CL-36424714
// Cuda compilation tools, release 13.0, V13.0.88
// Based on NVVM 20.0.0
//

.version 9.0
.target sm_100
.address_size 64

	// .globl	_Z11convolutionPKfS0_S0_Pfiiiiiiii

.visible .entry _Z11convolutionPKfS0_S0_Pfiiiiiiii(
	.param .u64 .ptr .align 1 _Z11convolutionPKfS0_S0_Pfiiiiiiii_param_0,
	.param .u64 .ptr .align 1 _Z11convolutionPKfS0_S0_Pfiiiiiiii_param_1,
	.param .u64 .ptr .align 1 _Z11convolutionPKfS0_S0_Pfiiiiiiii_param_2,
	.param .u64 .ptr .align 1 _Z11convolutionPKfS0_S0_Pfiiiiiiii_param_3,
	.param .u32 _Z11convolutionPKfS0_S0_Pfiiiiiiii_param_4,
	.param .u32 _Z11convolutionPKfS0_S0_Pfiiiiiiii_param_5,
	.param .u32 _Z11convolutionPKfS0_S0_Pfiiiiiiii_param_6,
	.param .u32 _Z11convolutionPKfS0_S0_Pfiiiiiiii_param_7,
	.param .u32 _Z11convolutionPKfS0_S0_Pfiiiiiiii_param_8,
	.param .u32 _Z11convolutionPKfS0_S0_Pfiiiiiiii_param_9,
	.param .u32 _Z11convolutionPKfS0_S0_Pfiiiiiiii_param_10,
	.param .u32 _Z11convolutionPKfS0_S0_Pfiiiiiiii_param_11
)
{
	.reg .pred 	%p<19>;
	.reg .b32 	%r<71>;
	.reg .b32 	%f<125>;
	.reg .b64 	%rd<33>;

	ld.param.u64 	%rd9, [_Z11convolutionPKfS0_S0_Pfiiiiiiii_param_0];
	ld.param.u64 	%rd10, [_Z11convolutionPKfS0_S0_Pfiiiiiiii_param_1];
	ld.param.u32 	%r28, [_Z11convolutionPKfS0_S0_Pfiiiiiiii_param_5];
	ld.param.u32 	%r29, [_Z11convolutionPKfS0_S0_Pfiiiiiiii_param_6];
	ld.param.u32 	%r30, [_Z11convolutionPKfS0_S0_Pfiiiiiiii_param_7];
	ld.param.u32 	%r31, [_Z11convolutionPKfS0_S0_Pfiiiiiiii_param_8];
	ld.param.u32 	%r32, [_Z11convolutionPKfS0_S0_Pfiiiiiiii_param_9];
	ld.param.u32 	%r34, [_Z11convolutionPKfS0_S0_Pfiiiiiiii_param_10];
	ld.param.u32 	%r35, [_Z11convolutionPKfS0_S0_Pfiiiiiiii_param_11];
	cvta.to.global.u64 	%rd1, %rd10;
	cvta.to.global.u64 	%rd2, %rd9;
	mov.u32 	%r36, %ctaid.x;
	mov.u32 	%r37, %ntid.x;
	mov.u32 	%r38, %tid.x;
	mad.lo.s32 	%r1, %r36, %r37, %r38;
	mov.u32 	%r39, %ctaid.y;
	mov.u32 	%r40, %ntid.y;
	mov.u32 	%r41, %tid.y;
	mad.lo.s32 	%r42, %r39, %r40, %r41;
	mov.u32 	%r43, %ctaid.z;
	mov.u32 	%r44, %ntid.z;
	mov.u32 	%r45, %tid.z;
	mad.lo.s32 	%r3, %r43, %r44, %r45;
	setp.ge.s32 	%p1, %r1, %r32;
	setp.ge.s32 	%p2, %r42, %r34;
	or.pred  	%p3, %p1, %p2;
	setp.ge.s32 	%p4, %r3, %r35;
	or.pred  	%p5, %p3, %p4;
	mov.f32 	%f123, 0f00000000;
	@%p5 bra 	$L__BB0_21;
	setp.lt.s32 	%p6, %r29, 1;
	@%p6 bra 	$L__BB0_20;
	min.s32 	%r46, %r30, %r31;
	setp.lt.s32 	%p7, %r46, 1;
	@%p7 bra 	$L__BB0_20;
	and.b32  	%r4, %r31, 15;
	and.b32  	%r5, %r31, 7;
	and.b32  	%r6, %r31, 2147483632;
	and.b32  	%r7, %r31, 3;
	neg.s32 	%r8, %r6;
	add.s64 	%rd3, %rd2, 32;
	add.s64 	%rd4, %rd1, 32;
	mov.f32 	%f123, 0f00000000;
	mov.b32 	%r63, 0;
$L__BB0_4:
	mad.lo.s32 	%r10, %r63, %r28, %r1;
	mad.lo.s32 	%r49, %r29, %r3, %r63;
	mul.lo.s32 	%r11, %r49, %r30;
	mov.b32 	%r64, 0;
$L__BB0_5:
	setp.lt.u32 	%p8, %r31, 16;
	add.s32 	%r51, %r10, %r64;
	mad.lo.s32 	%r13, %r51, %r28, %r42;
	add.s32 	%r52, %r11, %r64;
	mul.lo.s32 	%r14, %r52, %r31;
	mov.b32 	%r69, 0;
	@%p8 bra 	$L__BB0_8;
	mov.u32 	%r65, %r14;
	mov.u32 	%r66, %r13;
	mov.u32 	%r67, %r8;
$L__BB0_7:
	.pragma "nounroll";
	mul.wide.s32 	%rd11, %r66, 4;
	add.s64 	%rd12, %rd3, %rd11;
	mul.wide.s32 	%rd13, %r65, 4;
	add.s64 	%rd14, %rd4, %rd13;
	ld.global.f32 	%f22, [%rd12+-32];
	ld.global.f32 	%f23, [%rd14+-32];
	fma.rn.f32 	%f24, %f22, %f23, %f123;
	ld.global.f32 	%f25, [%rd12+-28];
	ld.global.f32 	%f26, [%rd14+-28];
	fma.rn.f32 	%f27, %f25, %f26, %f24;
	ld.global.f32 	%f28, [%rd12+-24];
	ld.global.f32 	%f29, [%rd14+-24];
	fma.rn.f32 	%f30, %f28, %f29, %f27;
	ld.global.f32 	%f31, [%rd12+-20];
	ld.global.f32 	%f32, [%rd14+-20];
	fma.rn.f32 	%f33, %f31, %f32, %f30;
	ld.global.f32 	%f34, [%rd12+-16];
	ld.global.f32 	%f35, [%rd14+-16];
	fma.rn.f32 	%f36, %f34, %f35, %f33;
	ld.global.f32 	%f37, [%rd12+-12];
	ld.global.f32 	%f38, [%rd14+-12];
	fma.rn.f32 	%f39, %f37, %f38, %f36;
	ld.global.f32 	%f40, [%rd12+-8];
	ld.global.f32 	%f41, [%rd14+-8];
	fma.rn.f32 	%f42, %f40, %f41, %f39;
	ld.global.f32 	%f43, [%rd12+-4];
	ld.global.f32 	%f44, [%rd14+-4];
	fma.rn.f32 	%f45, %f43, %f44, %f42;
	ld.global.f32 	%f46, [%rd12];
	ld.global.f32 	%f47, [%rd14];
	fma.rn.f32 	%f48, %f46, %f47, %f45;
	ld.global.f32 	%f49, [%rd12+4];
	ld.global.f32 	%f50, [%rd14+4];
	fma.rn.f32 	%f51, %f49, %f50, %f48;
	ld.global.f32 	%f52, [%rd12+8];
	ld.global.f32 	%f53, [%rd14+8];
	fma.rn.f32 	%f54, %f52, %f53, %f51;
	ld.global.f32 	%f55, [%rd12+12];
	ld.global.f32 	%f56, [%rd14+12];
	fma.rn.f32 	%f57, %f55, %f56, %f54;
	ld.global.f32 	%f58, [%rd12+16];
	ld.global.f32 	%f59, [%rd14+16];
	fma.rn.f32 	%f60, %f58, %f59, %f57;
	ld.global.f32 	%f61, [%rd12+20];
	ld.global.f32 	%f62, [%rd14+20];
	fma.rn.f32 	%f63, %f61, %f62, %f60;
	ld.global.f32 	%f64, [%rd12+24];
	ld.global.f32 	%f65, [%rd14+24];
	fma.rn.f32 	%f66, %f64, %f65, %f63;
	ld.global.f32 	%f67, [%rd12+28];
	ld.global.f32 	%f68, [%rd14+28];
	fma.rn.f32 	%f123, %f67, %f68, %f66;
	add.s32 	%r67, %r67, 16;
	add.s32 	%r66, %r66, 16;
	add.s32 	%r65, %r65, 16;
	setp.ne.s32 	%p9, %r67, 0;
	mov.u32 	%r69, %r6;
	@%p9 bra 	$L__BB0_7;
$L__BB0_8:
	setp.eq.s32 	%p10, %r4, 0;
	@%p10 bra 	$L__BB0_18;
	add.s32 	%r53, %r4, -1;
	setp.lt.u32 	%p11, %r53, 7;
	@%p11 bra 	$L__BB0_11;
	add.s32 	%r54, %r13, %r69;
	mul.wide.s32 	%rd15, %r54, 4;
	add.s64 	%rd16, %rd2, %rd15;
	ld.global.f32 	%f70, [%rd16];
	add.s32 	%r55, %r69, %r14;
	mul.wide.s32 	%rd17, %r55, 4;
	add.s64 	%rd18, %rd1, %rd17;
	ld.global.f32 	%f71, [%rd18];
	fma.rn.f32 	%f72, %f70, %f71, %f123;
	ld.global.f32 	%f73, [%rd16+4];
	ld.global.f32 	%f74, [%rd18+4];
	fma.rn.f32 	%f75, %f73, %f74, %f72;
	ld.global.f32 	%f76, [%rd16+8];
	ld.global.f32 	%f77, [%rd18+8];
	fma.rn.f32 	%f78, %f76, %f77, %f75;
	ld.global.f32 	%f79, [%rd16+12];
	ld.global.f32 	%f80, [%rd18+12];
	fma.rn.f32 	%f81, %f79, %f80, %f78;
	ld.global.f32 	%f82, [%rd16+16];
	ld.global.f32 	%f83, [%rd18+16];
	fma.rn.f32 	%f84, %f82, %f83, %f81;
	ld.global.f32 	%f85, [%rd16+20];
	ld.global.f32 	%f86, [%rd18+20];
	fma.rn.f32 	%f87, %f85, %f86, %f84;
	ld.global.f32 	%f88, [%rd16+24];
	ld.global.f32 	%f89, [%rd18+24];
	fma.rn.f32 	%f90, %f88, %f89, %f87;
	ld.global.f32 	%f91, [%rd16+28];
	ld.global.f32 	%f92, [%rd18+28];
	fma.rn.f32 	%f123, %f91, %f92, %f90;
	add.s32 	%r69, %r69, 8;
$L__BB0_11:
	setp.eq.s32 	%p12, %r5, 0;
	@%p12 bra 	$L__BB0_18;
	add.s32 	%r56, %r5, -1;
	setp.lt.u32 	%p13, %r56, 3;
	@%p13 bra 	$L__BB0_14;
	add.s32 	%r57, %r13, %r69;
	mul.wide.s32 	%rd19, %r57, 4;
	add.s64 	%rd20, %rd2, %rd19;
	ld.global.f32 	%f94, [%rd20];
	add.s32 	%r58, %r69, %r14;
	mul.wide.s32 	%rd21, %r58, 4;
	add.s64 	%rd22, %rd1, %rd21;
	ld.global.f32 	%f95, [%rd22];
	fma.rn.f32 	%f96, %f94, %f95, %f123;
	ld.global.f32 	%f97, [%rd20+4];
	ld.global.f32 	%f98, [%rd22+4];
	fma.rn.f32 	%f99, %f97, %f98, %f96;
	ld.global.f32 	%f100, [%rd20+8];
	ld.global.f32 	%f101, [%rd22+8];
	fma.rn.f32 	%f102, %f100, %f101, %f99;
	ld.global.f32 	%f103, [%rd20+12];
	ld.global.f32 	%f104, [%rd22+12];
	fma.rn.f32 	%f123, %f103, %f104, %f102;
	add.s32 	%r69, %r69, 4;
$L__BB0_14:
	setp.eq.s32 	%p14, %r7, 0;
	@%p14 bra 	$L__BB0_18;
	setp.eq.s32 	%p15, %r7, 1;
	add.s32 	%r59, %r13, %r69;
	mul.wide.s32 	%rd23, %r59, 4;
	add.s64 	%rd5, %rd2, %rd23;
	ld.global.f32 	%f105, [%rd5];
	add.s32 	%r60, %r69, %r14;
	mul.wide.s32 	%rd24, %r60, 4;
	add.s64 	%rd6, %rd1, %rd24;
	ld.global.f32 	%f106, [%rd6];
	fma.rn.f32 	%f123, %f105, %f106, %f123;
	@%p15 bra 	$L__BB0_18;
	setp.eq.s32 	%p16, %r7, 2;
	ld.global.f32 	%f107, [%rd5+4];
	ld.global.f32 	%f108, [%rd6+4];
	fma.rn.f32 	%f123, %f107, %f108, %f123;
	@%p16 bra 	$L__BB0_18;
	ld.global.f32 	%f109, [%rd5+8];
	ld.global.f32 	%f110, [%rd6+8];
	fma.rn.f32 	%f123, %f109, %f110, %f123;
$L__BB0_18:
	add.s32 	%r64, %r64, 1;
	setp.ne.s32 	%p17, %r64, %r30;
	@%p17 bra 	$L__BB0_5;
	add.s32 	%r63, %r63, 1;
	setp.ne.s32 	%p18, %r63, %r29;
	@%p18 bra 	$L__BB0_4;
$L__BB0_20:
	ld.param.u64 	%rd32, [_Z11convolutionPKfS0_S0_Pfiiiiiiii_param_3];
	ld.param.u64 	%rd31, [_Z11convolutionPKfS0_S0_Pfiiiiiiii_param_2];
	cvta.to.global.u64 	%rd25, %rd31;
	mul.wide.u32 	%rd26, %r3, 4;
	add.s64 	%rd27, %rd25, %rd26;
	ld.global.f32 	%f111, [%rd27];
	add.f32 	%f112, %f123, %f111;
	mad.lo.s32 	%r61, %r32, %r3, %r1;
	mad.lo.s32 	%r62, %r61, %r34, %r42;
	cvta.to.global.u64 	%rd28, %rd32;
	mul.wide.s32 	%rd29, %r62, 4;
	add.s64 	%rd30, %rd28, %rd29;
	st.global.f32 	[%rd30], %f112;
$L__BB0_21:
	ret;

}
	// .globl	_Z10maxPoolingPKfPfiiiiii
.visible .entry _Z10maxPoolingPKfPfiiiiii(
	.param .u64 .ptr .align 1 _Z10maxPoolingPKfPfiiiiii_param_0,
	.param .u64 .ptr .align 1 _Z10maxPoolingPKfPfiiiiii_param_1,
	.param .u32 _Z10maxPoolingPKfPfiiiiii_param_2,
	.param .u32 _Z10maxPoolingPKfPfiiiiii_param_3,
	.param .u32 _Z10maxPoolingPKfPfiiiiii_param_4,
	.param .u32 _Z10maxPoolingPKfPfiiiiii_param_5,
	.param .u32 _Z10maxPoolingPKfPfiiiiii_param_6,
	.param .u32 _Z10maxPoolingPKfPfiiiiii_param_7
)
{
	.reg .pred 	%p<110>;
	.reg .b32 	%r<92>;
	.reg .b32 	%f<147>;
	.reg .b64 	%rd<17>;

	ld.param.u64 	%rd7, [_Z10maxPoolingPKfPfiiiiii_param_0];
	ld.param.u64 	%rd6, [_Z10maxPoolingPKfPfiiiiii_param_1];
	ld.param.u32 	%r28, [_Z10maxPoolingPKfPfiiiiii_param_2];
	ld.param.u32 	%r29, [_Z10maxPoolingPKfPfiiiiii_param_3];
	ld.param.u32 	%r30, [_Z10maxPoolingPKfPfiiiiii_param_4];
	ld.param.u32 	%r31, [_Z10maxPoolingPKfPfiiiiii_param_5];
	ld.param.u32 	%r33, [_Z10maxPoolingPKfPfiiiiii_param_6];
	ld.param.u32 	%r34, [_Z10maxPoolingPKfPfiiiiii_param_7];
	cvta.to.global.u64 	%rd1, %rd7;
	mov.u32 	%r35, %ctaid.x;
	mov.u32 	%r36, %ntid.x;
	mov.u32 	%r37, %tid.x;
	mad.lo.s32 	%r1, %r35, %r36, %r37;
	mov.u32 	%r38, %ctaid.y;
	mov.u32 	%r39, %ntid.y;
	mov.u32 	%r40, %tid.y;
	mad.lo.s32 	%r41, %r38, %r39, %r40;
	mov.u32 	%r42, %ctaid.z;
	mov.u32 	%r43, %ntid.z;
	mov.u32 	%r44, %tid.z;
	mad.lo.s32 	%r3, %r42, %r43, %r44;
	setp.ge.s32 	%p1, %r1, %r31;
	setp.ge.s32 	%p2, %r41, %r33;
	or.pred  	%p3, %p1, %p2;
	setp.ge.s32 	%p4, %r3, %r34;
	or.pred  	%p5, %p3, %p4;
	@%p5 bra 	$L__BB1_79;
	mul.lo.s32 	%r4, %r30, %r1;
	mul.lo.s32 	%r5, %r30, %r41;
	mul.lo.s32 	%r45, %r28, %r3;
	mul.lo.s32 	%r6, %r45, %r29;
	add.s32 	%r46, %r5, %r6;
	mad.lo.s32 	%r47, %r4, %r29, %r46;
	mul.wide.s32 	%rd8, %r47, 4;
	add.s64 	%rd9, %rd1, %rd8;
	ld.global.f32 	%f109, [%rd9];
	setp.lt.s32 	%p6, %r30, 1;
	@%p6 bra 	$L__BB1_78;
	and.b32  	%r7, %r30, 15;
	add.s32 	%r8, %r7, -1;
	and.b32  	%r9, %r30, 7;
	add.s32 	%r10, %r9, -1;
	and.b32  	%r11, %r30, 2147483632;
	and.b32  	%r12, %r30, 3;
	mov.b32 	%r87, 0;
$L__BB1_3:
	setp.lt.u32 	%p7, %r30, 16;
	add.s32 	%r14, %r87, %r4;
	mad.lo.s32 	%r15, %r14, %r29, %r6;
	mov.b32 	%r90, 0;
	@%p7 bra 	$L__BB1_38;
	mov.b32 	%r88, 0;
$L__BB1_5:
	.pragma "nounroll";
	setp.ge.s32 	%p8, %r14, %r28;
	add.s32 	%r17, %r88, %r5;
	setp.ge.s32 	%p9, %r17, %r29;
	add.s32 	%r51, %r15, %r17;
	mul.wide.s32 	%rd10, %r51, 4;
	add.s64 	%rd2, %rd1, %rd10;
	or.pred  	%p10, %p8, %p9;
	@%p10 bra 	$L__BB1_7;
	ld.global.f32 	%f74, [%rd2];
	max.f32 	%f109, %f109, %f74;
$L__BB1_7:
	add.s32 	%r52, %r17, 1;
	setp.ge.s32 	%p12, %r52, %r29;
	or.pred  	%p13, %p8, %p12;
	@%p13 bra 	$L__BB1_9;
	ld.global.f32 	%f75, [%rd2+4];
	max.f32 	%f109, %f109, %f75;
$L__BB1_9:
	add.s32 	%r53, %r17, 2;
	setp.ge.s32 	%p15, %r53, %r29;
	or.pred  	%p16, %p8, %p15;
	@%p16 bra 	$L__BB1_11;
	ld.global.f32 	%f76, [%rd2+8];
	max.f32 	%f109, %f109, %f76;
$L__BB1_11:
	add.s32 	%r54, %r17, 3;
	setp.ge.s32 	%p18, %r54, %r29;
	or.pred  	%p19, %p8, %p18;
	@%p19 bra 	$L__BB1_13;
	ld.global.f32 	%f77, [%rd2+12];
	max.f32 	%f109, %f109, %f77;
$L__BB1_13:
	add.s32 	%r55, %r17, 4;
	setp.ge.s32 	%p21, %r55, %r29;
	or.pred  	%p22, %p8, %p21;
	@%p22 bra 	$L__BB1_15;
	ld.global.f32 	%f78, [%rd2+16];
	max.f32 	%f109, %f109, %f78;
$L__BB1_15:
	add.s32 	%r56, %r17, 5;
	setp.ge.s32 	%p24, %r56, %r29;
	or.pred  	%p25, %p8, %p24;
	@%p25 bra 	$L__BB1_17;
	ld.global.f32 	%f79, [%rd2+20];
	max.f32 	%f109, %f109, %f79;
$L__BB1_17:
	add.s32 	%r57, %r17, 6;
	setp.ge.s32 	%p27, %r57, %r29;
	or.pred  	%p28, %p8, %p27;
	@%p28 bra 	$L__BB1_19;
	ld.global.f32 	%f80, [%rd2+24];
	max.f32 	%f109, %f109, %f80;
$L__BB1_19:
	add.s32 	%r58, %r17, 7;
	setp.ge.s32 	%p30, %r58, %r29;
	or.pred  	%p31, %p8, %p30;
	@%p31 bra 	$L__BB1_21;
	ld.global.f32 	%f81, [%rd2+28];
	max.f32 	%f109, %f109, %f81;
$L__BB1_21:
	add.s32 	%r59, %r17, 8;
	setp.ge.s32 	%p33, %r59, %r29;
	or.pred  	%p34, %p8, %p33;
	@%p34 bra 	$L__BB1_23;
	ld.global.f32 	%f82, [%rd2+32];
	max.f32 	%f109, %f109, %f82;
$L__BB1_23:
	add.s32 	%r60, %r17, 9;
	setp.ge.s32 	%p36, %r60, %r29;
	or.pred  	%p37, %p8, %p36;
	@%p37 bra 	$L__BB1_25;
	ld.global.f32 	%f83, [%rd2+36];
	max.f32 	%f109, %f109, %f83;
$L__BB1_25:
	add.s32 	%r61, %r17, 10;
	setp.ge.s32 	%p39, %r61, %r29;
	or.pred  	%p40, %p8, %p39;
	@%p40 bra 	$L__BB1_27;
	ld.global.f32 	%f84, [%rd2+40];
	max.f32 	%f109, %f109, %f84;
$L__BB1_27:
	add.s32 	%r62, %r17, 11;
	setp.ge.s32 	%p42, %r62, %r29;
	or.pred  	%p43, %p8, %p42;
	@%p43 bra 	$L__BB1_29;
	ld.global.f32 	%f85, [%rd2+44];
	max.f32 	%f109, %f109, %f85;
$L__BB1_29:
	add.s32 	%r63, %r17, 12;
	setp.ge.s32 	%p45, %r63, %r29;
	or.pred  	%p46, %p8, %p45;
	@%p46 bra 	$L__BB1_31;
	ld.global.f32 	%f86, [%rd2+48];
	max.f32 	%f109, %f109, %f86;
$L__BB1_31:
	add.s32 	%r64, %r17, 13;
	setp.ge.s32 	%p48, %r64, %r29;
	or.pred  	%p49, %p8, %p48;
	@%p49 bra 	$L__BB1_33;
	ld.global.f32 	%f87, [%rd2+52];
	max.f32 	%f109, %f109, %f87;
$L__BB1_33:
	add.s32 	%r65, %r17, 14;
	setp.ge.s32 	%p51, %r65, %r29;
	or.pred  	%p52, %p8, %p51;
	@%p52 bra 	$L__BB1_35;
	ld.global.f32 	%f88, [%rd2+56];
	max.f32 	%f109, %f109, %f88;
$L__BB1_35:
	add.s32 	%r66, %r17, 15;
	setp.ge.s32 	%p54, %r66, %r29;
	or.pred  	%p55, %p8, %p54;
	@%p55 bra 	$L__BB1_37;
	ld.global.f32 	%f89, [%rd2+60];
	max.f32 	%f109, %f109, %f89;
$L__BB1_37:
	add.s32 	%r88, %r88, 16;
	setp.ne.s32 	%p56, %r88, %r11;
	mov.u32 	%r90, %r11;
	@%p56 bra 	$L__BB1_5;
$L__BB1_38:
	setp.eq.s32 	%p57, %r7, 0;
	@%p57 bra 	$L__BB1_77;
	setp.lt.u32 	%p58, %r8, 7;
	@%p58 bra 	$L__BB1_57;
	setp.ge.s32 	%p59, %r14, %r28;
	add.s32 	%r20, %r90, %r5;
	setp.ge.s32 	%p60, %r20, %r29;
	add.s32 	%r68, %r15, %r20;
	mul.wide.s32 	%rd11, %r68, 4;
	add.s64 	%rd3, %rd1, %rd11;
	or.pred  	%p61, %p59, %p60;
	@%p61 bra 	$L__BB1_42;
	ld.global.f32 	%f91, [%rd3];
	max.f32 	%f109, %f109, %f91;
$L__BB1_42:
	add.s32 	%r69, %r20, 1;
	setp.ge.s32 	%p63, %r69, %r29;
	or.pred  	%p64, %p59, %p63;
	@%p64 bra 	$L__BB1_44;
	ld.global.f32 	%f92, [%rd3+4];
	max.f32 	%f109, %f109, %f92;
$L__BB1_44:
	add.s32 	%r70, %r20, 2;
	setp.ge.s32 	%p66, %r70, %r29;
	or.pred  	%p67, %p59, %p66;
	@%p67 bra 	$L__BB1_46;
	ld.global.f32 	%f93, [%rd3+8];
	max.f32 	%f109, %f109, %f93;
$L__BB1_46:
	add.s32 	%r71, %r20, 3;
	setp.ge.s32 	%p69, %r71, %r29;
	or.pred  	%p70, %p59, %p69;
	@%p70 bra 	$L__BB1_48;
	ld.global.f32 	%f94, [%rd3+12];
	max.f32 	%f109, %f109, %f94;
$L__BB1_48:
	add.s32 	%r72, %r20, 4;
	setp.ge.s32 	%p72, %r72, %r29;
	or.pred  	%p73, %p59, %p72;
	@%p73 bra 	$L__BB1_50;
	ld.global.f32 	%f95, [%rd3+16];
	max.f32 	%f109, %f109, %f95;
$L__BB1_50:
	add.s32 	%r73, %r20, 5;
	setp.ge.s32 	%p75, %r73, %r29;
	or.pred  	%p76, %p59, %p75;
	@%p76 bra 	$L__BB1_52;
	ld.global.f32 	%f96, [%rd3+20];
	max.f32 	%f109, %f109, %f96;
$L__BB1_52:
	add.s32 	%r74, %r20, 6;
	setp.ge.s32 	%p78, %r74, %r29;
	or.pred  	%p79, %p59, %p78;
	@%p79 bra 	$L__BB1_54;
	ld.global.f32 	%f97, [%rd3+24];
	max.f32 	%f109, %f109, %f97;
$L__BB1_54:
	add.s32 	%r75, %r20, 7;
	setp.ge.s32 	%p81, %r75, %r29;
	or.pred  	%p82, %p59, %p81;
	@%p82 bra 	$L__BB1_56;
	ld.global.f32 	%f98, [%rd3+28];
	max.f32 	%f109, %f109, %f98;
$L__BB1_56:
	add.s32 	%r90, %r90, 8;
$L__BB1_57:
	setp.eq.s32 	%p83, %r9, 0;
	@%p83 bra 	$L__BB1_77;
	setp.lt.u32 	%p84, %r10, 3;
	@%p84 bra 	$L__BB1_68;
	setp.ge.s32 	%p85, %r14, %r28;
	add.s32 	%r23, %r90, %r5;
	setp.ge.s32 	%p86, %r23, %r29;
	add.s32 	%r77, %r15, %r23;
	mul.wide.s32 	%rd12, %r77, 4;
	add.s64 	%rd4, %rd1, %rd12;
	or.pred  	%p87, %p85, %p86;
	@%p87 bra 	$L__BB1_61;
	ld.global.f32 	%f100, [%rd4];
	max.f32 	%f109, %f109, %f100;
$L__BB1_61:
	add.s32 	%r78, %r23, 1;
	setp.ge.s32 	%p89, %r78, %r29;
	or.pred  	%p90, %p85, %p89;
	@%p90 bra 	$L__BB1_63;
	ld.global.f32 	%f101, [%rd4+4];
	max.f32 	%f109, %f109, %f101;
$L__BB1_63:
	add.s32 	%r79, %r23, 2;
	setp.ge.s32 	%p92, %r79, %r29;
	or.pred  	%p93, %p85, %p92;
	@%p93 bra 	$L__BB1_65;
	ld.global.f32 	%f102, [%rd4+8];
	max.f32 	%f109, %f109, %f102;
$L__BB1_65:
	add.s32 	%r80, %r23, 3;
	setp.ge.s32 	%p95, %r80, %r29;
	or.pred  	%p96, %p85, %p95;
	@%p96 bra 	$L__BB1_67;
	ld.global.f32 	%f103, [%rd4+12];
	max.f32 	%f109, %f109, %f103;
$L__BB1_67:
	add.s32 	%r90, %r90, 4;
$L__BB1_68:
	setp.eq.s32 	%p97, %r12, 0;
	@%p97 bra 	$L__BB1_77;
	setp.ge.s32 	%p98, %r14, %r28;
	add.s32 	%r26, %r90, %r5;
	setp.ge.s32 	%p99, %r26, %r29;
	add.s32 	%r82, %r15, %r26;
	mul.wide.s32 	%rd13, %r82, 4;
	add.s64 	%rd5, %rd1, %rd13;
	or.pred  	%p100, %p98, %p99;
	@%p100 bra 	$L__BB1_71;
	ld.global.f32 	%f104, [%rd5];
	max.f32 	%f109, %f109, %f104;
$L__BB1_71:
	setp.eq.s32 	%p101, %r12, 1;
	@%p101 bra 	$L__BB1_77;
	add.s32 	%r83, %r26, 1;
	setp.ge.s32 	%p103, %r83, %r29;
	or.pred  	%p104, %p98, %p103;
	@%p104 bra 	$L__BB1_74;
	ld.global.f32 	%f105, [%rd5+4];
	max.f32 	%f109, %f109, %f105;
$L__BB1_74:
	setp.eq.s32 	%p105, %r12, 2;
	@%p105 bra 	$L__BB1_77;
	add.s32 	%r84, %r26, 2;
	setp.ge.s32 	%p107, %r84, %r29;
	or.pred  	%p108, %p98, %p107;
	@%p108 bra 	$L__BB1_77;
	ld.global.f32 	%f106, [%rd5+8];
	max.f32 	%f109, %f109, %f106;
$L__BB1_77:
	add.s32 	%r87, %r87, 1;
	setp.ne.s32 	%p109, %r87, %r30;
	@%p109 bra 	$L__BB1_3;
$L__BB1_78:
	mad.lo.s32 	%r85, %r31, %r3, %r1;
	mad.lo.s32 	%r86, %r85, %r33, %r41;
	cvta.to.global.u64 	%rd14, %rd6;
	mul.wide.s32 	%rd15, %r86, 4;
	add.s64 	%rd16, %rd14, %rd15;
	st.global.f32 	[%rd16], %f109;
$L__BB1_79:
	ret;

}
	// .globl	_Z4reluPfi
.visible .entry _Z4reluPfi(
	.param .u64 .ptr .align 1 _Z4reluPfi_param_0,
	.param .u32 _Z4reluPfi_param_1
)
{
	.reg .pred 	%p<3>;
	.reg .b32 	%r<7>;
	.reg .b32 	%f<2>;
	.reg .b64 	%rd<5>;

	ld.param.u64 	%rd2, [_Z4reluPfi_param_0];
	ld.param.u32 	%r2, [_Z4reluPfi_param_1];
	mov.u32 	%r3, %ctaid.x;
	mov.u32 	%r4, %ntid.x;
	mov.u32 	%r5, %tid.x;
	mad.lo.s32 	%r1, %r3, %r4, %r5;
	setp.ge.s32 	%p1, %r1, %r2;
	@%p1 bra 	$L__BB2_3;
	cvta.to.global.u64 	%rd3, %rd2;
	mul.wide.s32 	%rd4, %r1, 4;
	add.s64 	%rd1, %rd3, %rd4;
	ld.global.f32 	%f1, [%rd1];
	setp.geu.f32 	%p2, %f1, 0f00000000;
	@%p2 bra 	$L__BB2_3;
	mov.b32 	%r6, 0;
	st.global.u32 	[%rd1], %r6;
$L__BB2_3:
	ret;

}
	// .globl	_Z7softmaxPKfPfi
.visible .entry _Z7softmaxPKfPfi(
	.param .u64 .ptr .align 1 _Z7softmaxPKfPfi_param_0,
	.param .u64 .ptr .align 1 _Z7softmaxPKfPfi_param_1,
	.param .u32 _Z7softmaxPKfPfi_param_2
)
{
	.reg .pred 	%p<11>;
	.reg .b32 	%r<55>;
	.reg .b32 	%f<210>;
	.reg .b64 	%rd<18>;

	ld.param.u64 	%rd6, [_Z7softmaxPKfPfi_param_0];
	ld.param.u64 	%rd5, [_Z7softmaxPKfPfi_param_1];
	ld.param.u32 	%r13, [_Z7softmaxPKfPfi_param_2];
	cvta.to.global.u64 	%rd1, %rd6;
	mov.u32 	%r14, %ctaid.x;
	mov.u32 	%r15, %ntid.x;
	mov.u32 	%r16, %tid.x;
	mad.lo.s32 	%r1, %r14, %r15, %r16;
	setp.ge.s32 	%p1, %r1, %r13;
	@%p1 bra 	$L__BB3_14;
	setp.lt.s32 	%p2, %r13, 1;
	mov.f32 	%f209, 0f00000000;
	@%p2 bra 	$L__BB3_13;
	and.b32  	%r2, %r13, 7;
	setp.lt.u32 	%p3, %r13, 8;
	mov.f32 	%f209, 0f00000000;
	mov.b32 	%r53, 0;
	@%p3 bra 	$L__BB3_5;
	and.b32  	%r53, %r13, 2147483640;
	neg.s32 	%r51, %r53;
	add.s64 	%rd17, %rd1, 16;
	mov.f32 	%f209, 0f00000000;
$L__BB3_4:
	.pragma "nounroll";
	ld.global.f32 	%f17, [%rd17+-16];
	fma.rn.f32 	%f18, %f17, 0f3BBB989D, 0f3F000000;
	cvt.sat.f32.f32 	%f19, %f18;
	mov.f32 	%f20, 0f4B400001;
	mov.f32 	%f21, 0f437C0000;
	fma.rm.f32 	%f22, %f19, %f21, %f20;
	add.f32 	%f23, %f22, 0fCB40007F;
	neg.f32 	%f24, %f23;
	fma.rn.f32 	%f25, %f17, 0f3FB8AA3B, %f24;
	fma.rn.f32 	%f26, %f17, 0f32A57060, %f25;
	mov.b32 	%r18, %f22;
	shl.b32 	%r19, %r18, 23;
	mov.b32 	%f27, %r19;
	ex2.approx.ftz.f32 	%f28, %f26;
	fma.rn.f32 	%f29, %f28, %f27, %f209;
	ld.global.f32 	%f30, [%rd17+-12];
	fma.rn.f32 	%f31, %f30, 0f3BBB989D, 0f3F000000;
	cvt.sat.f32.f32 	%f32, %f31;
	fma.rm.f32 	%f33, %f32, %f21, %f20;
	add.f32 	%f34, %f33, 0fCB40007F;
	neg.f32 	%f35, %f34;
	fma.rn.f32 	%f36, %f30, 0f3FB8AA3B, %f35;
	fma.rn.f32 	%f37, %f30, 0f32A57060, %f36;
	mov.b32 	%r20, %f33;
	shl.b32 	%r21, %r20, 23;
	mov.b32 	%f38, %r21;
	ex2.approx.ftz.f32 	%f39, %f37;
	fma.rn.f32 	%f40, %f39, %f38, %f29;
	ld.global.f32 	%f41, [%rd17+-8];
	fma.rn.f32 	%f42, %f41, 0f3BBB989D, 0f3F000000;
	cvt.sat.f32.f32 	%f43, %f42;
	fma.rm.f32 	%f44, %f43, %f21, %f20;
	add.f32 	%f45, %f44, 0fCB40007F;
	neg.f32 	%f46, %f45;
	fma.rn.f32 	%f47, %f41, 0f3FB8AA3B, %f46;
	fma.rn.f32 	%f48, %f41, 0f32A57060, %f47;
	mov.b32 	%r22, %f44;
	shl.b32 	%r23, %r22, 23;
	mov.b32 	%f49, %r23;
	ex2.approx.ftz.f32 	%f50, %f48;
	fma.rn.f32 	%f51, %f50, %f49, %f40;
	ld.global.f32 	%f52, [%rd17+-4];
	fma.rn.f32 	%f53, %f52, 0f3BBB989D, 0f3F000000;
	cvt.sat.f32.f32 	%f54, %f53;
	fma.rm.f32 	%f55, %f54, %f21, %f20;
	add.f32 	%f56, %f55, 0fCB40007F;
	neg.f32 	%f57, %f56;
	fma.rn.f32 	%f58, %f52, 0f3FB8AA3B, %f57;
	fma.rn.f32 	%f59, %f52, 0f32A57060, %f58;
	mov.b32 	%r24, %f55;
	shl.b32 	%r25, %r24, 23;
	mov.b32 	%f60, %r25;
	ex2.approx.ftz.f32 	%f61, %f59;
	fma.rn.f32 	%f62, %f61, %f60, %f51;
	ld.global.f32 	%f63, [%rd17];
	fma.rn.f32 	%f64, %f63, 0f3BBB989D, 0f3F000000;
	cvt.sat.f32.f32 	%f65, %f64;
	fma.rm.f32 	%f66, %f65, %f21, %f20;
	add.f32 	%f67, %f66, 0fCB40007F;
	neg.f32 	%f68, %f67;
	fma.rn.f32 	%f69, %f63, 0f3FB8AA3B, %f68;
	fma.rn.f32 	%f70, %f63, 0f32A57060, %f69;
	mov.b32 	%r26, %f66;
	shl.b32 	%r27, %r26, 23;
	mov.b32 	%f71, %r27;
	ex2.approx.ftz.f32 	%f72, %f70;
	fma.rn.f32 	%f73, %f72, %f71, %f62;
	ld.global.f32 	%f74, [%rd17+4];
	fma.rn.f32 	%f75, %f74, 0f3BBB989D, 0f3F000000;
	cvt.sat.f32.f32 	%f76, %f75;
	fma.rm.f32 	%f77, %f76, %f21, %f20;
	add.f32 	%f78, %f77, 0fCB40007F;
	neg.f32 	%f79, %f78;
	fma.rn.f32 	%f80, %f74, 0f3FB8AA3B, %f79;
	fma.rn.f32 	%f81, %f74, 0f32A57060, %f80;
	mov.b32 	%r28, %f77;
	shl.b32 	%r29, %r28, 23;
	mov.b32 	%f82, %r29;
	ex2.approx.ftz.f32 	%f83, %f81;
	fma.rn.f32 	%f84, %f83, %f82, %f73;
	ld.global.f32 	%f85, [%rd17+8];
	fma.rn.f32 	%f86, %f85, 0f3BBB989D, 0f3F000000;
	cvt.sat.f32.f32 	%f87, %f86;
	fma.rm.f32 	%f88, %f87, %f21, %f20;
	add.f32 	%f89, %f88, 0fCB40007F;
	neg.f32 	%f90, %f89;
	fma.rn.f32 	%f91, %f85, 0f3FB8AA3B, %f90;
	fma.rn.f32 	%f92, %f85, 0f32A57060, %f91;
	mov.b32 	%r30, %f88;
	shl.b32 	%r31, %r30, 23;
	mov.b32 	%f93, %r31;
	ex2.approx.ftz.f32 	%f94, %f92;
	fma.rn.f32 	%f95, %f94, %f93, %f84;
	ld.global.f32 	%f96, [%rd17+12];
	fma.rn.f32 	%f97, %f96, 0f3BBB989D, 0f3F000000;
	cvt.sat.f32.f32 	%f98, %f97;
	fma.rm.f32 	%f99, %f98, %f21, %f20;
	add.f32 	%f100, %f99, 0fCB40007F;
	neg.f32 	%f101, %f100;
	fma.rn.f32 	%f102, %f96, 0f3FB8AA3B, %f101;
	fma.rn.f32 	%f103, %f96, 0f32A57060, %f102;
	mov.b32 	%r32, %f99;
	shl.b32 	%r33, %r32, 23;
	mov.b32 	%f104, %r33;
	ex2.approx.ftz.f32 	%f105, %f103;
	fma.rn.f32 	%f209, %f105, %f104, %f95;
	add.s32 	%r51, %r51, 8;
	add.s64 	%rd17, %rd17, 32;
	setp.ne.s32 	%p4, %r51, 0;
	@%p4 bra 	$L__BB3_4;
$L__BB3_5:
	setp.eq.s32 	%p5, %r2, 0;
	@%p5 bra 	$L__BB3_13;
	and.b32  	%r8, %r13, 3;
	setp.lt.u32 	%p6, %r2, 4;
	@%p6 bra 	$L__BB3_8;
	mul.wide.u32 	%rd7, %r53, 4;
	add.s64 	%rd8, %rd1, %rd7;
	ld.global.f32 	%f107, [%rd8];
	fma.rn.f32 	%f108, %f107, 0f3BBB989D, 0f3F000000;
	cvt.sat.f32.f32 	%f109, %f108;
	mov.f32 	%f110, 0f4B400001;
	mov.f32 	%f111, 0f437C0000;
	fma.rm.f32 	%f112, %f109, %f111, %f110;
	add.f32 	%f113, %f112, 0fCB40007F;
	neg.f32 	%f114, %f113;
	fma.rn.f32 	%f115, %f107, 0f3FB8AA3B, %f114;
	fma.rn.f32 	%f116, %f107, 0f32A57060, %f115;
	mov.b32 	%r34, %f112;
	shl.b32 	%r35, %r34, 23;
	mov.b32 	%f117, %r35;
	ex2.approx.ftz.f32 	%f118, %f116;
	fma.rn.f32 	%f119, %f118, %f117, %f209;
	ld.global.f32 	%f120, [%rd8+4];
	fma.rn.f32 	%f121, %f120, 0f3BBB989D, 0f3F000000;
	cvt.sat.f32.f32 	%f122, %f121;
	fma.rm.f32 	%f123, %f122, %f111, %f110;
	add.f32 	%f124, %f123, 0fCB40007F;
	neg.f32 	%f125, %f124;
	fma.rn.f32 	%f126, %f120, 0f3FB8AA3B, %f125;
	fma.rn.f32 	%f127, %f120, 0f32A57060, %f126;
	mov.b32 	%r36, %f123;
	shl.b32 	%r37, %r36, 23;
	mov.b32 	%f128, %r37;
	ex2.approx.ftz.f32 	%f129, %f127;
	fma.rn.f32 	%f130, %f129, %f128, %f119;
	ld.global.f32 	%f131, [%rd8+8];
	fma.rn.f32 	%f132, %f131, 0f3BBB989D, 0f3F000000;
	cvt.sat.f32.f32 	%f133, %f132;
	fma.rm.f32 	%f134, %f133, %f111, %f110;
	add.f32 	%f135, %f134, 0fCB40007F;
	neg.f32 	%f136, %f135;
	fma.rn.f32 	%f137, %f131, 0f3FB8AA3B, %f136;
	fma.rn.f32 	%f138, %f131, 0f32A57060, %f137;
	mov.b32 	%r38, %f134;
	shl.b32 	%r39, %r38, 23;
	mov.b32 	%f139, %r39;
	ex2.approx.ftz.f32 	%f140, %f138;
	fma.rn.f32 	%f141, %f140, %f139, %f130;
	ld.global.f32 	%f142, [%rd8+12];
	fma.rn.f32 	%f143, %f142, 0f3BBB989D, 0f3F000000;
	cvt.sat.f32.f32 	%f144, %f143;
	fma.rm.f32 	%f145, %f144, %f111, %f110;
	add.f32 	%f146, %f145, 0fCB40007F;
	neg.f32 	%f147, %f146;
	fma.rn.f32 	%f148, %f142, 0f3FB8AA3B, %f147;
	fma.rn.f32 	%f149, %f142, 0f32A57060, %f148;
	mov.b32 	%r40, %f145;
	shl.b32 	%r41, %r40, 23;
	mov.b32 	%f150, %r41;
	ex2.approx.ftz.f32 	%f151, %f149;
	fma.rn.f32 	%f209, %f151, %f150, %f141;
	add.s32 	%r53, %r53, 4;
$L__BB3_8:
	setp.eq.s32 	%p7, %r8, 0;
	@%p7 bra 	$L__BB3_13;
	setp.eq.s32 	%p8, %r8, 1;
	@%p8 bra 	$L__BB3_11;
	mul.wide.u32 	%rd9, %r53, 4;
	add.s64 	%rd10, %rd1, %rd9;
	ld.global.f32 	%f153, [%rd10];
	fma.rn.f32 	%f154, %f153, 0f3BBB989D, 0f3F000000;
	cvt.sat.f32.f32 	%f155, %f154;
	mov.f32 	%f156, 0f4B400001;
	mov.f32 	%f157, 0f437C0000;
	fma.rm.f32 	%f158, %f155, %f157, %f156;
	add.f32 	%f159, %f158, 0fCB40007F;
	neg.f32 	%f160, %f159;
	fma.rn.f32 	%f161, %f153, 0f3FB8AA3B, %f160;
	fma.rn.f32 	%f162, %f153, 0f32A57060, %f161;
	mov.b32 	%r42, %f158;
	shl.b32 	%r43, %r42, 23;
	mov.b32 	%f163, %r43;
	ex2.approx.ftz.f32 	%f164, %f162;
	fma.rn.f32 	%f165, %f164, %f163, %f209;
	ld.global.f32 	%f166, [%rd10+4];
	fma.rn.f32 	%f167, %f166, 0f3BBB989D, 0f3F000000;
	cvt.sat.f32.f32 	%f168, %f167;
	fma.rm.f32 	%f169, %f168, %f157, %f156;
	add.f32 	%f170, %f169, 0fCB40007F;
	neg.f32 	%f171, %f170;
	fma.rn.f32 	%f172, %f166, 0f3FB8AA3B, %f171;
	fma.rn.f32 	%f173, %f166, 0f32A57060, %f172;
	mov.b32 	%r44, %f169;
	shl.b32 	%r45, %r44, 23;
	mov.b32 	%f174, %r45;
	ex2.approx.ftz.f32 	%f175, %f173;
	fma.rn.f32 	%f209, %f175, %f174, %f165;
	add.s32 	%r53, %r53, 2;
$L__BB3_11:
	and.b32  	%r46, %r13, 1;
	setp.eq.b32 	%p9, %r46, 1;
	not.pred 	%p10, %p9;
	@%p10 bra 	$L__BB3_13;
	mul.wide.u32 	%rd11, %r53, 4;
	add.s64 	%rd12, %rd1, %rd11;
	ld.global.f32 	%f176, [%rd12];
	fma.rn.f32 	%f177, %f176, 0f3BBB989D, 0f3F000000;
	cvt.sat.f32.f32 	%f178, %f177;
	mov.f32 	%f179, 0f4B400001;
	mov.f32 	%f180, 0f437C0000;
	fma.rm.f32 	%f181, %f178, %f180, %f179;
	add.f32 	%f182, %f181, 0fCB40007F;
	neg.f32 	%f183, %f182;
	fma.rn.f32 	%f184, %f176, 0f3FB8AA3B, %f183;
	fma.rn.f32 	%f185, %f176, 0f32A57060, %f184;
	mov.b32 	%r47, %f181;
	shl.b32 	%r48, %r47, 23;
	mov.b32 	%f186, %r48;
	ex2.approx.ftz.f32 	%f187, %f185;
	fma.rn.f32 	%f209, %f187, %f186, %f209;
$L__BB3_13:
	mul.wide.s32 	%rd13, %r1, 4;
	add.s64 	%rd14, %rd1, %rd13;
	ld.global.f32 	%f188, [%rd14];
	fma.rn.f32 	%f189, %f188, 0f3BBB989D, 0f3F000000;
	cvt.sat.f32.f32 	%f190, %f189;
	mov.f32 	%f191, 0f4B400001;
	mov.f32 	%f192, 0f437C0000;
	fma.rm.f32 	%f193, %f190, %f192, %f191;
	add.f32 	%f194, %f193, 0fCB40007F;
	neg.f32 	%f195, %f194;
	fma.rn.f32 	%f196, %f188, 0f3FB8AA3B, %f195;
	fma.rn.f32 	%f197, %f188, 0f32A57060, %f196;
	mov.b32 	%r49, %f193;
	shl.b32 	%r50, %r49, 23;
	mov.b32 	%f198, %r50;
	ex2.approx.ftz.f32 	%f199, %f197;
	mul.f32 	%f200, %f199, %f198;
	div.rn.f32 	%f201, %f200, %f209;
	cvta.to.global.u64 	%rd15, %rd5;
	add.s64 	%rd16, %rd15, %rd13;
	st.global.f32 	[%rd16], %f201;
$L__BB3_14:
	ret;

}


// ===== COMPILED SASS (sm_100) =====

	.target	sm_100

	.elftype	@"ET_EXEC"


//--------------------- .note.nv.tkinfo           --------------------------
	.section	.note.nv.tkinfo,"",@"SHT_NOTE"
	.sectionflags	@"SHF_NOTE_NV_TKINFO"
	.tkinfo
        /*0018*/ 	.word	0x00000002
        /*0030*/ 	.string	""
        /*0030*/ 	.string	"ptxas"
        /*0030*/ 	.string	"Cuda compilation tools, release 13.0, V13.0.88"
        /*0030*/ 	.string	"Build cuda_13.0.r13.0/compiler.36424714_0"
        /*0030*/ 	.string	"-arch sm_100 -m 64 "



//--------------------- .note.nv.cuinfo           --------------------------
	.section	.note.nv.cuinfo,"",@"SHT_NOTE"
	.sectionflags	@"SHF_NOTE_NV_CUINFO"
        /*0018*/ 	.short	0x0002
        /*001a*/ 	.short	0x0064
        /*001c*/ 	.short	0x0082
	.zero		2


//--------------------- .nv.info                  --------------------------
	.section	.nv.info,"",@"SHT_CUDA_INFO"
	.align	4


	//----- nvinfo : EIATTR_REGCOUNT
	.align		4
        /*0000*/ 	.byte	0x04, 0x2f
        /*0002*/ 	.short	(.L_1 - .L_0)
	.align		4
.L_0:
        /*0004*/ 	.word	index@(_Z11convolutionPKfS0_S0_Pfiiiiiiii)
        /*0008*/ 	.word	0x00000020


	//----- nvinfo : EIATTR_FRAME_SIZE
	.align		4
.L_1:
        /*000c*/ 	.byte	0x04, 0x11
        /*000e*/ 	.short	(.L_3 - .L_2)
	.align		4
.L_2:
        /*0010*/ 	.word	index@(_Z11convolutionPKfS0_S0_Pfiiiiiiii)
        /*0014*/ 	.word	0x00000000


	//----- nvinfo : EIATTR_REGCOUNT
	.align		4
.L_3:
        /*0018*/ 	.byte	0x04, 0x2f
        /*001a*/ 	.short	(.L_5 - .L_4)
	.align		4
.L_4:
        /*001c*/ 	.word	index@(_Z10maxPoolingPKfPfiiiiii)
        /*0020*/ 	.word	0x0000001d


	//----- nvinfo : EIATTR_FRAME_SIZE
	.align		4
.L_5:
        /*0024*/ 	.byte	0x04, 0x11
        /*0026*/ 	.short	(.L_7 - .L_6)
	.align		4
.L_6:
        /*0028*/ 	.word	index@(_Z10maxPoolingPKfPfiiiiii)
        /*002c*/ 	.word	0x00000000


	//----- nvinfo : EIATTR_REGCOUNT
	.align		4
.L_7:
        /*0030*/ 	.byte	0x04, 0x2f
        /*0032*/ 	.short	(.L_9 - .L_8)
	.align		4
.L_8:
        /*0034*/ 	.word	index@(_Z4reluPfi)
        /*0038*/ 	.word	0x00000008


	//----- nvinfo : EIATTR_FRAME_SIZE
	.align		4
.L_9:
        /*003c*/ 	.byte	0x04, 0x11
        /*003e*/ 	.short	(.L_11 - .L_10)
	.align		4
.L_10:
        /*0040*/ 	.word	index@(_Z4reluPfi)
        /*0044*/ 	.word	0x00000000


	//----- nvinfo : EIATTR_REGCOUNT
	.align		4
.L_11:
        /*0048*/ 	.byte	0x04, 0x2f
        /*004a*/ 	.short	(.L_13 - .L_12)
	.align		4
.L_12:
        /*004c*/ 	.word	index@(_Z7softmaxPKfPfi)
        /*0050*/ 	.word	0x0000001d


	//----- nvinfo : EIATTR_FRAME_SIZE
	.align		4
.L_13:
        /*0054*/ 	.byte	0x04, 0x11
        /*0056*/ 	.short	(.L_15 - .L_14)
	.align		4
.L_14:
        /*0058*/ 	.word	index@($__internal_0_$__cuda_sm3x_div_rn_noftz_f32_slowpath)
        /*005c*/ 	.word	0x00000000


	//----- nvinfo : EIATTR_FRAME_SIZE
	.align		4
.L_15:
        /*0060*/ 	.byte	0x04, 0x11
        /*0062*/ 	.short	(.L_17 - .L_16)
	.align		4
.L_16:
        /*0064*/ 	.word	index@(_Z7softmaxPKfPfi)
        /*0068*/ 	.word	0x00000000


	//----- nvinfo : EIATTR_MIN_STACK_SIZE
	.align		4
.L_17:
        /*006c*/ 	.byte	0x04, 0x12
        /*006e*/ 	.short	(.L_19 - .L_18)
	.align		4
.L_18:
        /*0070*/ 	.word	index@(_Z7softmaxPKfPfi)
        /*0074*/ 	.word	0x00000000


	//----- nvinfo : EIATTR_MIN_STACK_SIZE
	.align		4
.L_19:
        /*0078*/ 	.byte	0x04, 0x12
        /*007a*/ 	.short	(.L_21 - .L_20)
	.align		4
.L_20:
        /*007c*/ 	.word	index@(_Z4reluPfi)
        /*0080*/ 	.word	0x00000000


	//----- nvinfo : EIATTR_MIN_STACK_SIZE
	.align		4
.L_21:
        /*0084*/ 	.byte	0x04, 0x12
        /*0086*/ 	.short	(.L_23 - .L_22)
	.align		4
.L_22:
        /*0088*/ 	.word	index@(_Z10maxPoolingPKfPfiiiiii)
        /*008c*/ 	.word	0x00000000


	//----- nvinfo : EIATTR_MIN_STACK_SIZE
	.align		4
.L_23:
        /*0090*/ 	.byte	0x04, 0x12
        /*0092*/ 	.short	(.L_25 - .L_24)
	.align		4
.L_24:
        /*0094*/ 	.word	index@(_Z11convolutionPKfS0_S0_Pfiiiiiiii)
        /*0098*/ 	.word	0x00000000
.L_25:


//--------------------- .nv.compat                --------------------------
	.section	.nv.compat,"",@"SHT_CUDA_COMPAT_INFO"
	.align	4
        /*0000*/ 	.byte	0x02, 0x09, 0x00, 0x00, 0x02, 0x02, 0x01, 0x00, 0x02, 0x05, 0x05, 0x00, 0x03, 0x07, 0x01, 0x01
        /*0010*/ 	.byte	0x02, 0x03, 0x00, 0x00, 0x02, 0x06, 0x01, 0x00, 0x04, 0x0b, 0x08, 0x00, 0x01, 0x00, 0x00, 0x00
        /*0020*/ 	.byte	0x00, 0x00, 0x00, 0x00


//--------------------- .nv.info._Z7softmaxPKfPfi --------------------------
	.section	.nv.info._Z7softmaxPKfPfi,"",@"SHT_CUDA_INFO"
	.sectionflags	@""
	.align	4


	//----- nvinfo : EIATTR_CUDA_API_VERSION
	.align		4
        /*0000*/ 	.byte	0x04, 0x37
        /*0002*/ 	.short	(.L_27 - .L_26)
.L_26:
        /*0004*/ 	.word	0x00000082


	//----- nvinfo : EIATTR_KPARAM_INFO
	.align		4
.L_27:
        /*0008*/ 	.byte	0x04, 0x17
        /*000a*/ 	.short	(.L_29 - .L_28)
.L_28:
        /*000c*/ 	.word	0x00000000
        /*0010*/ 	.short	0x0002
        /*0012*/ 	.short	0x0010
        /*0014*/ 	.byte	0x00, 0xf0, 0x11, 0x00


	//----- nvinfo : EIATTR_KPARAM_INFO
	.align		4
.L_29:
        /*0018*/ 	.byte	0x04, 0x17
        /*001a*/ 	.short	(.L_31 - .L_30)
.L_30:
        /*001c*/ 	.word	0x00000000
        /*0020*/ 	.short	0x0001
        /*0022*/ 	.short	0x0008
        /*0024*/ 	.byte	0x00, 0xf5, 0x21, 0x00


	//----- nvinfo : EIATTR_KPARAM_INFO
	.align		4
.L_31:
        /*0028*/ 	.byte	0x04, 0x17
        /*002a*/ 	.short	(.L_33 - .L_32)
.L_32:
        /*002c*/ 	.word	0x00000000
        /*0030*/ 	.short	0x0000
        /*0032*/ 	.short	0x0000
        /*0034*/ 	.byte	0x00, 0xf5, 0x21, 0x00


	//----- nvinfo : EIATTR_SPARSE_MMA_MASK
	.align		4
.L_33:
        /*0038*/ 	.byte	0x03, 0x50
        /*003a*/ 	.short	0x0000


	//----- nvinfo : EIATTR_MAXREG_COUNT
	.align		4
        /*003c*/ 	.byte	0x03, 0x1b
        /*003e*/ 	.short	0x00ff


	//----- nvinfo : EIATTR_MERCURY_ISA_VERSION
	.align		4
        /*0040*/ 	.byte	0x03, 0x5f
        /*0042*/ 	.short	0x0101


	//----- nvinfo : EIATTR_VRC_CTA_INIT_COUNT
	.align		4
        /*0044*/ 	.byte	0x02, 0x4a
	.zero		1
	.zero		1


	//----- nvinfo : EIATTR_EXIT_INSTR_OFFSETS
	.align		4
        /*0048*/ 	.byte	0x04, 0x1c
        /*004a*/ 	.short	(.L_35 - .L_34)


	//   ....[0]....
.L_34:
        /*004c*/ 	.word	0x00000070


	//   ....[1]....
        /*0050*/ 	.word	0x00000e10


	//----- nvinfo : EIATTR_CRS_STACK_SIZE
	.align		4
.L_35:
        /*0054*/ 	.byte	0x04, 0x1e
        /*0056*/ 	.short	(.L_37 - .L_36)
.L_36:
        /*0058*/ 	.word	0x00000000


	//----- nvinfo : EIATTR_CBANK_PARAM_SIZE
	.align		4
.L_37:
        /*005c*/ 	.byte	0x03, 0x19
        /*005e*/ 	.short	0x0014


	//----- nvinfo : EIATTR_PARAM_CBANK
	.align		4
        /*0060*/ 	.byte	0x04, 0x0a
        /*0062*/ 	.short	(.L_39 - .L_38)
	.align		4
.L_38:
        /*0064*/ 	.word	index@(.nv.constant0._Z7softmaxPKfPfi)
        /*0068*/ 	.short	0x0380
        /*006a*/ 	.short	0x0014


	//----- nvinfo : EIATTR_SW_WAR
	.align		4
.L_39:
        /*006c*/ 	.byte	0x04, 0x36
        /*006e*/ 	.short	(.L_41 - .L_40)
.L_40:
        /*0070*/ 	.word	0x00000008
.L_41:


//--------------------- .nv.info._Z4reluPfi       --------------------------
	.section	.nv.info._Z4reluPfi,"",@"SHT_CUDA_INFO"
	.sectionflags	@""
	.align	4


	//----- nvinfo : EIATTR_CUDA_API_VERSION
	.align		4
        /*0000*/ 	.byte	0x04, 0x37
        /*0002*/ 	.short	(.L_43 - .L_42)
.L_42:
        /*0004*/ 	.word	0x00000082


	//----- nvinfo : EIATTR_KPARAM_INFO
	.align		4
.L_43:
        /*0008*/ 	.byte	0x04, 0x17
        /*000a*/ 	.short	(.L_45 - .L_44)
.L_44:
        /*000c*/ 	.word	0x00000000
        /*0010*/ 	.short	0x0001
        /*0012*/ 	.short	0x0008
        /*0014*/ 	.byte	0x00, 0xf0, 0x11, 0x00


	//----- nvinfo : EIATTR_KPARAM_INFO
	.align		4
.L_45:
        /*0018*/ 	.byte	0x04, 0x17
        /*001a*/ 	.short	(.L_47 - .L_46)
.L_46:
        /*001c*/ 	.word	0x00000000
        /*0020*/ 	.short	0x0000
        /*0022*/ 	.short	0x0000
        /*0024*/ 	.byte	0x00, 0xf5, 0x21, 0x00


	//----- nvinfo : EIATTR_SPARSE_MMA_MASK
	.align		4
.L_47:
        /*0028*/ 	.byte	0x03, 0x50
        /*002a*/ 	.short	0x0000


	//----- nvinfo : EIATTR_MAXREG_COUNT
	.align		4
        /*002c*/ 	.byte	0x03, 0x1b
        /*002e*/ 	.short	0x00ff


	//----- nvinfo : EIATTR_MERCURY_ISA_VERSION
	.align		4
        /*0030*/ 	.byte	0x03, 0x5f
        /*0032*/ 	.short	0x0101


	//----- nvinfo : EIATTR_VRC_CTA_INIT_COUNT
	.align		4
        /*0034*/ 	.byte	0x02, 0x4a
	.zero		1
	.zero		1


	//----- nvinfo : EIATTR_EXIT_INSTR_OFFSETS
	.align		4
        /*0038*/ 	.byte	0x04, 0x1c
        /*003a*/ 	.short	(.L_49 - .L_48)


	//   ....[0]....
.L_48:
        /*003c*/ 	.word	0x00000070


	//   ....[1]....
        /*0040*/ 	.word	0x000000d0


	//   ....[2]....
        /*0044*/ 	.word	0x000000f0


	//----- nvinfo : EIATTR_CBANK_PARAM_SIZE
	.align		4
.L_49:
        /*0048*/ 	.byte	0x03, 0x19
        /*004a*/ 	.short	0x000c


	//----- nvinfo : EIATTR_PARAM_CBANK
	.align		4
        /*004c*/ 	.byte	0x04, 0x0a
        /*004e*/ 	.short	(.L_51 - .L_50)
	.align		4
.L_50:
        /*0050*/ 	.word	index@(.nv.constant0._Z4reluPfi)
        /*0054*/ 	.short	0x0380
        /*0056*/ 	.short	0x000c


	//----- nvinfo : EIATTR_SW_WAR
	.align		4
.L_51:
        /*0058*/ 	.byte	0x04, 0x36
        /*005a*/ 	.short	(.L_53 - .L_52)
.L_52:
        /*005c*/ 	.word	0x00000008
.L_53:


//--------------------- .nv.info._Z10maxPoolingPKfPfiiiiii --------------------------
	.section	.nv.info._Z10maxPoolingPKfPfiiiiii,"",@"SHT_CUDA_INFO"
	.sectionflags	@""
	.align	4


	//----- nvinfo : EIATTR_CUDA_API_VERSION
	.align		4
        /*0000*/ 	.byte	0x04, 0x37
        /*0002*/ 	.short	(.L_55 - .L_54)
.L_54:
        /*0004*/ 	.word	0x00000082


	//----- nvinfo : EIATTR_KPARAM_INFO
	.align		4
.L_55:
        /*0008*/ 	.byte	0x04, 0x17
        /*000a*/ 	.short	(.L_57 - .L_56)
.L_56:
        /*000c*/ 	.word	0x00000000
        /*0010*/ 	.short	0x0007
        /*0012*/ 	.short	0x0024
        /*0014*/ 	.byte	0x00, 0xf0, 0x11, 0x00


	//----- nvinfo : EIATTR_KPARAM_INFO
	.align		4
.L_57:
        /*0018*/ 	.byte	0x04, 0x17
        /*001a*/ 	.short	(.L_59 - .L_58)
.L_58:
        /*001c*/ 	.word	0x00000000
        /*0020*/ 	.short	0x0006
        /*0022*/ 	.short	0x0020
        /*0024*/ 	.byte	0x00, 0xf0, 0x11, 0x00


	//----- nvinfo : EIATTR_KPARAM_INFO
	.align		4
.L_59:
        /*0028*/ 	.byte	0x04, 0x17
        /*002a*/ 	.short	(.L_61 - .L_60)
.L_60:
        /*002c*/ 	.word	0x00000000
        /*0030*/ 	.short	0x0005
        /*0032*/ 	.short	0x001c
        /*0034*/ 	.byte	0x00, 0xf0, 0x11, 0x00


	//----- nvinfo : EIATTR_KPARAM_INFO
	.align		4
.L_61:
        /*0038*/ 	.byte	0x04, 0x17
        /*003a*/ 	.short	(.L_63 - .L_62)
.L_62:
        /*003c*/ 	.word	0x00000000
        /*0040*/ 	.short	0x0004
        /*0042*/ 	.short	0x0018
        /*0044*/ 	.byte	0x00, 0xf0, 0x11, 0x00


	//----- nvinfo : EIATTR_KPARAM_INFO
	.align		4
.L_63:
        /*0048*/ 	.byte	0x04, 0x17
        /*004a*/ 	.short	(.L_65 - .L_64)
.L_64:
        /*004c*/ 	.word	0x00000000
        /*0050*/ 	.short	0x0003
        /*0052*/ 	.short	0x0014
        /*0054*/ 	.byte	0x00, 0xf0, 0x11, 0x00


	//----- nvinfo : EIATTR_KPARAM_INFO
	.align		4
.L_65:
        /*0058*/ 	.byte	0x04, 0x17
        /*005a*/ 	.short	(.L_67 - .L_66)
.L_66:
        /*005c*/ 	.word	0x00000000
        /*0060*/ 	.short	0x0002
        /*0062*/ 	.short	0x0010
        /*0064*/ 	.byte	0x00, 0xf0, 0x11, 0x00


	//----- nvinfo : EIATTR_KPARAM_INFO
	.align		4
.L_67:
        /*0068*/ 	.byte	0x04, 0x17
        /*006a*/ 	.short	(.L_69 - .L_68)
.L_68:
        /*006c*/ 	.word	0x00000000
        /*0070*/ 	.short	0x0001
        /*0072*/ 	.short	0x0008
        /*0074*/ 	.byte	0x00, 0xf5, 0x21, 0x00


	//----- nvinfo : EIATTR_KPARAM_INFO
	.align		4
.L_69:
        /*0078*/ 	.byte	0x04, 0x17
        /*007a*/ 	.short	(.L_71 - .L_70)
.L_70:
        /*007c*/ 	.word	0x00000000
        /*0080*/ 	.short	0x0000
        /*0082*/ 	.short	0x0000
        /*0084*/ 	.byte	0x00, 0xf5, 0x21, 0x00


	//----- nvinfo : EIATTR_SPARSE_MMA_MASK
	.align		4
.L_71:
        /*0088*/ 	.byte	0x03, 0x50
        /*008a*/ 	.short	0x0000


	//----- nvinfo : EIATTR_MAXREG_COUNT
	.align		4
        /*008c*/ 	.byte	0x03, 0x1b
        /*008e*/ 	.short	0x00ff


	//----- nvinfo : EIATTR_MERCURY_ISA_VERSION
	.align		4
        /*0090*/ 	.byte	0x03, 0x5f
        /*0092*/ 	.short	0x0101


	//----- nvinfo : EIATTR_VRC_CTA_INIT_COUNT
	.align		4
        /*0094*/ 	.byte	0x02, 0x4a
	.zero		1
	.zero		1


	//----- nvinfo : EIATTR_EXIT_INSTR_OFFSETS
	.align		4
        /*0098*/ 	.byte	0x04, 0x1c
        /*009a*/ 	.short	(.L_73 - .L_72)


	//   ....[0]....
.L_72:
        /*009c*/ 	.word	0x00000120


	//   ....[1]....
        /*00a0*/ 	.word	0x00000e10


	//----- nvinfo : EIATTR_CRS_STACK_SIZE
	.align		4
.L_73:
        /*00a4*/ 	.byte	0x04, 0x1e
        /*00a6*/ 	.short	(.L_75 - .L_74)
.L_74:
        /*00a8*/ 	.word	0x00000000


	//----- nvinfo : EIATTR_CBANK_PARAM_SIZE
	.align		4
.L_75:
        /*00ac*/ 	.byte	0x03, 0x19
        /*00ae*/ 	.short	0x0028


	//----- nvinfo : EIATTR_PARAM_CBANK
	.align		4
        /*00b0*/ 	.byte	0x04, 0x0a
        /*00b2*/ 	.short	(.L_77 - .L_76)
	.align		4
.L_76:
        /*00b4*/ 	.word	index@(.nv.constant0._Z10maxPoolingPKfPfiiiiii)
        /*00b8*/ 	.short	0x0380
        /*00ba*/ 	.short	0x0028


	//----- nvinfo : EIATTR_SW_WAR
	.align		4
.L_77:
        /*00bc*/ 	.byte	0x04, 0x36
        /*00be*/ 	.short	(.L_79 - .L_78)
.L_78:
        /*00c0*/ 	.word	0x00000008
.L_79:


//--------------------- .nv.info._Z11convolutionPKfS0_S0_Pfiiiiiiii --------------------------
	.section	.nv.info._Z11convolutionPKfS0_S0_Pfiiiiiiii,"",@"SHT_CUDA_INFO"
	.sectionflags	@""
	.align	4


	//----- nvinfo : EIATTR_CUDA_API_VERSION
	.align		4
        /*0000*/ 	.byte	0x04, 0x37
        /*0002*/ 	.short	(.L_81 - .L_80)
.L_80:
        /*0004*/ 	.word	0x00000082


	//----- nvinfo : EIATTR_KPARAM_INFO
	.align		4
.L_81:
        /*0008*/ 	.byte	0x04, 0x17
        /*000a*/ 	.short	(.L_83 - .L_82)
.L_82:
        /*000c*/ 	.word	0x00000000
        /*0010*/ 	.short	0x000b
        /*0012*/ 	.short	0x003c
        /*0014*/ 	.byte	0x00, 0xf0, 0x11, 0x00


	//----- nvinfo : EIATTR_KPARAM_INFO
	.align		4
.L_83:
        /*0018*/ 	.byte	0x04, 0x17
        /*001a*/ 	.short	(.L_85 - .L_84)
.L_84:
        /*001c*/ 	.word	0x00000000
        /*0020*/ 	.short	0x000a
        /*0022*/ 	.short	0x0038
        /*0024*/ 	.byte	0x00, 0xf0, 0x11, 0x00


	//----- nvinfo : EIATTR_KPARAM_INFO
	.align		4
.L_85:
        /*0028*/ 	.byte	0x04, 0x17
        /*002a*/ 	.short	(.L_87 - .L_86)
.L_86:
        /*002c*/ 	.word	0x00000000
        /*0030*/ 	.short	0x0009
        /*0032*/ 	.short	0x0034
        /*0034*/ 	.byte	0x00, 0xf0, 0x11, 0x00


	//----- nvinfo : EIATTR_KPARAM_INFO
	.align		4
.L_87:
        /*0038*/ 	.byte	0x04, 0x17
        /*003a*/ 	.short	(.L_89 - .L_88)
.L_88:
        /*003c*/ 	.word	0x00000000
        /*0040*/ 	.short	0x0008
        /*0042*/ 	.short	0x0030
        /*0044*/ 	.byte	0x00, 0xf0, 0x11, 0x00


	//----- nvinfo : EIATTR_KPARAM_INFO
	.align		4
.L_89:
        /*0048*/ 	.byte	0x04, 0x17
        /*004a*/ 	.short	(.L_91 - .L_90)
.L_90:
        /*004c*/ 	.word	0x00000000
        /*0050*/ 	.short	0x0007
        /*0052*/ 	.short	0x002c
        /*0054*/ 	.byte	0x00, 0xf0, 0x11, 0x00


	//----- nvinfo : EIATTR_KPARAM_INFO
	.align		4
.L_91:
        /*0058*/ 	.byte	0x04, 0x17
        /*005a*/ 	.short	(.L_93 - .L_92)
.L_92:
        /*005c*/ 	.word	0x00000000
        /*0060*/ 	.short	0x0006
        /*0062*/ 	.short	0x0028
        /*0064*/ 	.byte	0x00, 0xf0, 0x11, 0x00


	//----- nvinfo : EIATTR_KPARAM_INFO
	.align		4
.L_93:
        /*0068*/ 	.byte	0x04, 0x17
        /*006a*/ 	.short	(.L_95 - .L_94)
.L_94:
        /*006c*/ 	.word	0x00000000
        /*0070*/ 	.short	0x0005
        /*0072*/ 	.short	0x0024
        /*0074*/ 	.byte	0x00, 0xf0, 0x11, 0x00


	//----- nvinfo : EIATTR_KPARAM_INFO
	.align		4
.L_95:
        /*0078*/ 	.byte	0x04, 0x17
        /*007a*/ 	.short	(.L_97 - .L_96)
.L_96:
        /*007c*/ 	.word	0x00000000
        /*0080*/ 	.short	0x0004
        /*0082*/ 	.short	0x0020
        /*0084*/ 	.byte	0x00, 0xf0, 0x11, 0x00


	//----- nvinfo : EIATTR_KPARAM_INFO
	.align		4
.L_97:
        /*0088*/ 	.byte	0x04, 0x17
        /*008a*/ 	.short	(.L_99 - .L_98)
.L_98:
        /*008c*/ 	.word	0x00000000
        /*0090*/ 	.short	0x0003
        /*0092*/ 	.short	0x0018
        /*0094*/ 	.byte	0x00, 0xf5, 0x21, 0x00


	//----- nvinfo : EIATTR_KPARAM_INFO
	.align		4
.L_99:
        /*0098*/ 	.byte	0x04, 0x17
        /*009a*/ 	.short	(.L_101 - .L_100)
.L_100:
        /*009c*/ 	.word	0x00000000
        /*00a0*/ 	.short	0x0002
        /*00a2*/ 	.short	0x0010
        /*00a4*/ 	.byte	0x00, 0xf5, 0x21, 0x00


	//----- nvinfo : EIATTR_KPARAM_INFO
	.align		4
.L_101:
        /*00a8*/ 	.byte	0x04, 0x17
        /*00aa*/ 	.short	(.L_103 - .L_102)
.L_102:
        /*00ac*/ 	.word	0x00000000
        /*00b0*/ 	.short	0x0001
        /*00b2*/ 	.short	0x0008
        /*00b4*/ 	.byte	0x00, 0xf5, 0x21, 0x00


	//----- nvinfo : EIATTR_KPARAM_INFO
	.align		4
.L_103:
        /*00b8*/ 	.byte	0x04, 0x17
        /*00ba*/ 	.short	(.L_105 - .L_104)
.L_104:
        /*00bc*/ 	.word	0x00000000
        /*00c0*/ 	.short	0x0000
        /*00c2*/ 	.short	0x0000
        /*00c4*/ 	.byte	0x00, 0xf5, 0x21, 0x00


	//----- nvinfo : EIATTR_SPARSE_MMA_MASK
	.align		4
.L_105:
        /*00c8*/ 	.byte	0x03, 0x50
        /*00ca*/ 	.short	0x0000


	//----- nvinfo : EIATTR_MAXREG_COUNT
	.align		4
        /*00cc*/ 	.byte	0x03, 0x1b
        /*00ce*/ 	.short	0x00ff


	//----- nvinfo : EIATTR_MERCURY_ISA_VERSION
	.align		4
        /*00d0*/ 	.byte	0x03, 0x5f
        /*00d2*/ 	.short	0x0101


	//----- nvinfo : EIATTR_VRC_CTA_INIT_COUNT
	.align		4
        /*00d4*/ 	.byte	0x02, 0x4a
	.zero		1
	.zero		1


	//----- nvinfo : EIATTR_EXIT_INSTR_OFFSETS
	.align		4
        /*00d8*/ 	.byte	0x04, 0x1c
        /*00da*/ 	.short	(.L_107 - .L_106)


	//   ....[0]....
.L_106:
        /*00dc*/ 	.word	0x00000120


	//   ....[1]....
        /*00e0*/ 	.word	0x00000d60


	//----- nvinfo : EIATTR_CBANK_PARAM_SIZE
	.align		4
.L_107:
        /*00e4*/ 	.byte	0x03, 0x19
        /*00e6*/ 	.short	0x0040


	//----- nvinfo : EIATTR_PARAM_CBANK
	.align		4
        /*00e8*/ 	.byte	0x04, 0x0a
        /*00ea*/ 	.short	(.L_109 - .L_108)
	.align		4
.L_108:
        /*00ec*/ 	.word	index@(.nv.constant0._Z11convolutionPKfS0_S0_Pfiiiiiiii)
        /*00f0*/ 	.short	0x0380
        /*00f2*/ 	.short	0x0040


	//----- nvinfo : EIATTR_SW_WAR
	.align		4
.L_109:
        /*00f4*/ 	.byte	0x04, 0x36
        /*00f6*/ 	.short	(.L_111 - .L_110)
.L_110:
        /*00f8*/ 	.word	0x00000008
.L_111:


//--------------------- .nv.callgraph             --------------------------
	.section	.nv.callgraph,"",@"SHT_CUDA_CALLGRAPH"
	.align	4
	.sectionentsize	8
	.align		4
        /*0000*/ 	.word	0x00000000
	.align		4
        /*0004*/ 	.word	0xffffffff
	.align		4
        /*0008*/ 	.word	0x00000000
	.align		4
        /*000c*/ 	.word	0xfffffffe
	.align		4
        /*0010*/ 	.word	0x00000000
	.align		4
        /*0014*/ 	.word	0xfffffffd
	.align		4
        /*0018*/ 	.word	0x00000000
	.align		4
        /*001c*/ 	.word	0xfffffffc


//--------------------- .text._Z7softmaxPKfPfi    --------------------------
	.section	.text._Z7softmaxPKfPfi,"ax",@progbits
	.align	128
        .global         _Z7softmaxPKfPfi
        .type           _Z7softmaxPKfPfi,@function
        .size           _Z7softmaxPKfPfi,(.L_x_39 - _Z7softmaxPKfPfi)
        .other          _Z7softmaxPKfPfi,@"STO_CUDA_ENTRY STV_DEFAULT"
_Z7softmaxPKfPfi:
.text._Z7softmaxPKfPfi:
[----:B------:R-:W-:Y:S01]  /*0000*/  LDC R1, c[0x0][0x37c] ;  /* 0x0000df00ff017b82 */ /* 0x000fe20000000800 */
[----:B------:R-:W0:Y:S07]  /*0010*/  S2R R3, SR_TID.X ;  /* 0x0000000000037919 */ /* 0x000e2e0000002100 */
[----:B------:R-:W0:Y:S01]  /*0020*/  S2UR UR4, SR_CTAID.X ;  /* 0x00000000000479c3 */ /* 0x000e220000002500 */
[----:B------:R-:W1:Y:S07]  /*0030*/  LDCU UR6, c[0x0][0x390] ;  /* 0x00007200ff0677ac */ /* 0x000e6e0008000800 */
[----:B------:R-:W0:Y:S02]  /*0040*/  LDC R4, c[0x0][0x360] ;  /* 0x0000d800ff047b82 */ /* 0x000e240000000800 */
[----:B0-----:R-:W-:-:S05]  /*0050*/  IMAD R4, R4, UR4, R3 ;  /* 0x0000000404047c24 */ /* 0x001fca000f8e0203 */
[----:B-1----:R-:W-:-:S13]  /*0060*/  ISETP.GE.AND P0, PT, R4, UR6, PT ;  /* 0x0000000604007c0c */ /* 0x002fda000bf06270 */
[----:B------:R-:W-:Y:S05]  /*0070*/  @P0 EXIT ;  /* 0x000000000000094d */ /* 0x000fea0003800000 */
[----:B------:R-:W-:Y:S01]  /*0080*/  UISETP.GE.AND UP0, UPT, UR6, 0x1, UPT ;  /* 0x000000010600788c */ /* 0x000fe2000bf06270 */
[----:B------:R-:W-:Y:S01]  /*0090*/  HFMA2 R5, -RZ, RZ, 0, 0 ;  /* 0x00000000ff057431 */ /* 0x000fe200000001ff */
[----:B------:R-:W0:Y:S07]  /*00a0*/  LDCU.64 UR10, c[0x0][0x358] ;  /* 0x00006b00ff0a77ac */ /* 0x000e2e0008000a00 */
[----:B------:R-:W-:Y:S05]  /*00b0*/  BRA.U !UP0, `(.L_x_0) ;  /* 0x0000000908dc7547 */ /* 0x000fea000b800000 */
[----:B------:R-:W-:Y:S01]  /*00c0*/  UISETP.GE.U32.AND UP1, UPT, UR6, 0x8, UPT ;  /* 0x000000080600788c */ /* 0x000fe2000bf26070 */
[----:B------:R-:W-:Y:S01]  /*00d0*/  MOV R5, RZ ;  /* 0x000000ff00057202 */ /* 0x000fe20000000f00 */
[----:B------:R-:W-:Y:S01]  /*00e0*/  ULOP3.LUT UR7, UR6, 0x7, URZ, 0xc0, !UPT ;  /* 0x0000000706077892 */ /* 0x000fe2000f8ec0ff */
[----:B------:R-:W-:-:S03]  /*00f0*/  MOV R0, RZ ;  /* 0x000000ff00007202 */ /* 0x000fc60000000f00 */
[----:B------:R-:W-:-:S03]  /*0100*/  UISETP.NE.AND UP0, UPT, UR7, URZ, UPT ;  /* 0x000000ff0700728c */ /* 0x000fc6000bf05270 */
[----:B------:R-:W-:Y:S08]  /*0110*/  BRA.U !UP1, `(.L_x_1) ;  /* 0x0000000509647547 */ /* 0x000ff0000b800000 */
[----:B------:R-:W1:Y:S01]  /*0120*/  LDCU.64 UR4, c[0x0][0x380] ;  /* 0x00007000ff0477ac */ /* 0x000e620008000a00 */
[----:B------:R-:W-:Y:S01]  /*0130*/  MOV R5, RZ ;  /* 0x000000ff00057202 */ /* 0x000fe20000000f00 */
[----:B------:R-:W-:-:S04]  /*0140*/  ULOP3.LUT UR8, UR6, 0x7ffffff8, URZ, 0xc0, !UPT ;  /* 0x7ffffff806087892 */ /* 0x000fc8000f8ec0ff */
[----:B------:R-:W-:Y:S02]  /*0150*/  UIADD3 UR9, UPT, UPT, -UR8, URZ, URZ ;  /* 0x000000ff08097290 */ /* 0x000fe4000fffe1ff */
[----:B------:R-:W-:Y:S01]  /*0160*/  MOV R0, UR8 ;  /* 0x0000000800007c02 */ /* 0x000fe20008000f00 */
[----:B-1----:R-:W-:-:S04]  /*0170*/  UIADD3 UR4, UP1, UPT, UR4, 0x10, URZ ;  /* 0x0000001004047890 */ /* 0x002fc8000ff3e0ff */
[----:B------:R-:W-:Y:S02]  /*0180*/  UIADD3.X UR5, UPT, UPT, URZ, UR5, URZ, UP1, !UPT ;  /* 0x00000005ff057290 */ /* 0x000fe40008ffe4ff */
[----:B------:R-:W-:-:S04]  /*0190*/  MOV R6, UR4 ;  /* 0x0000000400067c02 */ /* 0x000fc80008000f00 */
[----:B------:R-:W-:-:S07]  /*01a0*/  MOV R3, UR5 ;  /* 0x0000000500037c02 */ /* 0x000fce0008000f00 */
.L_x_2:
[----:B------:R-:W-:-:S05]  /*01b0*/  MOV R2, R6 ;  /* 0x0000000600027202 */ /* 0x000fca0000000f00 */
[----:B0-----:R-:W2:Y:S04]  /*01c0*/  LDG.E R12, desc[UR10][R2.64+-0x10] ;  /* 0xfffff00a020c7981 */ /* 0x001ea8000c1e1900 */
[----:B------:R-:W3:Y:S04]  /*01d0*/  LDG.E R22, desc[UR10][R2.64+-0xc] ;  /* 0xfffff40a02167981 */ /* 0x000ee8000c1e1900 */
[----:B------:R-:W4:Y:S04]  /*01e0*/  LDG.E R20, desc[UR10][R2.64+-0x8] ;  /* 0xfffff80a02147981 */ /* 0x000f28000c1e1900 */
[----:B------:R-:W5:Y:S04]  /*01f0*/  LDG.E R16, desc[UR10][R2.64+-0x4] ;  /* 0xfffffc0a02107981 */ /* 0x000f68000c1e1900 */
[----:B------:R-:W5:Y:S04]  /*0200*/  LDG.E R14, desc[UR10][R2.64] ;  /* 0x0000000a020e7981 */ /* 0x000f68000c1e1900 */
[----:B------:R-:W5:Y:S04]  /*0210*/  LDG.E R10, desc[UR10][R2.64+0x4] ;  /* 0x0000040a020a7981 */ /* 0x000f68000c1e1900 */
[----:B------:R-:W5:Y:S04]  /*0220*/  LDG.E R7, desc[UR10][R2.64+0x8] ;  /* 0x0000080a02077981 */ /* 0x000f68000c1e1900 */
[----:B------:R-:W5:Y:S01]  /*0230*/  LDG.E R6, desc[UR10][R2.64+0xc] ;  /* 0x00000c0a02067981 */ /* 0x000f62000c1e1900 */
[----:B------:R-:W-:Y:S01]  /*0240*/  HFMA2 R9, -RZ, RZ, 0.96630859375, -0.0022525787353515625 ;  /* 0x3bbb989dff097431 */ /* 0x000fe200000001ff */
[----:B------:R-:W-:Y:S01]  /*0250*/  MOV R11, 0x437c0000 ;  /* 0x437c0000000b7802 */ /* 0x000fe20000000f00 */
[----:B------:R-:W-:-:S04]  /*0260*/  UIADD3 UR9, UPT, UPT, UR9, 0x8, URZ ;  /* 0x0000000809097890 */ /* 0x000fc8000fffe0ff */
[----:B------:R-:W-:Y:S01]  /*0270*/  UISETP.NE.AND UP1, UPT, UR9, URZ, UPT ;  /* 0x000000ff0900728c */ /* 0x000fe2000bf25270 */
[----:B--2---:R-:W-:-:S04]  /*0280*/  FFMA.SAT R8, R12, R9, 0.5 ;  /* 0x3f0000000c087423 */ /* 0x004fc80000002009 */
[----:B------:R-:W-:Y:S01]  /*0290*/  FFMA.RM R13, R8, R11, 12582913 ;  /* 0x4b400001080d7423 */ /* 0x000fe2000000400b */
[----:B---3--:R-:W-:-:S03]  /*02a0*/  FFMA.SAT R8, R22, R9, 0.5 ;  /* 0x3f00000016087423 */ /* 0x008fc60000002009 */
[----:B------:R-:W-:Y:S01]  /*02b0*/  FADD R15, R13, -12583039 ;  /* 0xcb40007f0d0f7421 */ /* 0x000fe20000000000 */
[----:B------:R-:W-:Y:S01]  /*02c0*/  FFMA.RM R8, R8, R11, 12582913 ;  /* 0x4b40000108087423 */ /* 0x000fe2000000400b */
[----:B----4-:R-:W-:Y:S02]  /*02d0*/  FFMA.SAT R24, R20, R9, 0.5 ;  /* 0x3f00000014187423 */ /* 0x010fe40000002009 */
[----:B------:R-:W-:Y:S01]  /*02e0*/  FFMA R15, R12, 1.4426950216293334961, -R15 ;  /* 0x3fb8aa3b0c0f7823 */ /* 0x000fe2000000080f */
[----:B------:R-:W-:-:S03]  /*02f0*/  FADD R17, R8, -12583039 ;  /* 0xcb40007f08117421 */ /* 0x000fc60000000000 */
[----:B------:R-:W-:Y:S01]  /*0300*/  FFMA R18, R12, 1.925963033500011079e-08, R15 ;  /* 0x32a570600c127823 */ /* 0x000fe2000000000f */
[----:B------:R-:W-:Y:S01]  /*0310*/  FFMA.RM R12, R24, R11, 12582913 ;  /* 0x4b400001180c7423 */ /* 0x000fe2000000400b */
[----:B-----5:R-:W-:Y:S01]  /*0320*/  FFMA.SAT R24, R16, R9, 0.5 ;  /* 0x3f00000010187423 */ /* 0x020fe20000002009 */
[----:B------:R-:W-:Y:S02]  /*0330*/  FFMA R17, R22, 1.4426950216293334961, -R17 ;  /* 0x3fb8aa3b16117823 */ /* 0x000fe40000000811 */
[----:B------:R-:W-:Y:S01]  /*0340*/  FADD R19, R12, -12583039 ;  /* 0xcb40007f0c137421 */ /* 0x000fe20000000000 */
[----:B------:R-:W-:Y:S01]  /*0350*/  FFMA.RM R15, R24, R11, 12582913 ;  /* 0x4b400001180f7423 */ /* 0x000fe2000000400b */
[----:B------:R-:W-:Y:S01]  /*0360*/  FFMA R17, R22, 1.925963033500011079e-08, R17 ;  /* 0x32a5706016117823 */ /* 0x000fe20000000011 */
[-C--:B------:R-:W-:Y:S01]  /*0370*/  FFMA.SAT R22, R14, R9.reuse, 0.5 ;  /* 0x3f0000000e167423 */ /* 0x080fe20000002009 */
[C---:B------:R-:W-:Y:S01]  /*0380*/  FFMA R19, R20.reuse, 1.4426950216293334961, -R19 ;  /* 0x3fb8aa3b14137823 */ /* 0x040fe20000000813 */
[----:B------:R-:W-:Y:S01]  /*0390*/  FADD R21, R15, -12583039 ;  /* 0xcb40007f0f157421 */ /* 0x000fe20000000000 */
[----:B------:R-:W0:Y:S01]  /*03a0*/  MUFU.EX2 R18, R18 ;  /* 0x0000001200127308 */ /* 0x000e220000000800 */
[----:B------:R-:W-:Y:S01]  /*03b0*/  FFMA.SAT R24, R7, R9, 0.5 ;  /* 0x3f00000007187423 */ /* 0x000fe20000002009 */
[----:B------:R-:W-:Y:S01]  /*03c0*/  FFMA R20, R20, 1.925963033500011079e-08, R19 ;  /* 0x32a5706014147823 */ /* 0x000fe20000000013 */
[----:B------:R-:W-:Y:S01]  /*03d0*/  FFMA.RM R19, R22, R11, 12582913 ;  /* 0x4b40000116137423 */ /* 0x000fe2000000400b */
[----:B------:R-:W-:Y:S01]  /*03e0*/  FFMA R21, R16, 1.4426950216293334961, -R21 ;  /* 0x3fb8aa3b10157823 */ /* 0x000fe20000000815 */
[-C--:B------:R-:W-:Y:S01]  /*03f0*/  FFMA.SAT R22, R10, R9.reuse, 0.5 ;  /* 0x3f0000000a167423 */ /* 0x080fe20000002009 */
[----:B------:R-:W-:Y:S01]  /*0400*/  FFMA.SAT R26, R6, R9, 0.5 ;  /* 0x3f000000061a7423 */ /* 0x000fe20000002009 */
[----:B------:R-:W-:Y:S01]  /*0410*/  FADD R23, R19, -12583039 ;  /* 0xcb40007f13177421 */ /* 0x000fe20000000000 */
[----:B------:R-:W-:Y:S01]  /*0420*/  FFMA R21, R16, 1.925963033500011079e-08, R21 ;  /* 0x32a5706010157823 */ /* 0x000fe20000000015 */
[-C--:B------:R-:W-:Y:S01]  /*0430*/  FFMA.RM R16, R22, R11.reuse, 12582913 ;  /* 0x4b40000116107423 */ /* 0x080fe2000000400b */
[----:B------:R-:W1:Y:S01]  /*0440*/  MUFU.EX2 R17, R17 ;  /* 0x0000001100117308 */ /* 0x000e620000000800 */
[----:B------:R-:W-:Y:S01]  /*0450*/  FFMA R23, R14, 1.4426950216293334961, -R23 ;  /* 0x3fb8aa3b0e177823 */ /* 0x000fe20000000817 */
[----:B------:R-:W-:Y:S01]  /*0460*/  SHF.L.U32 R12, R12, 0x17, RZ ;  /* 0x000000170c0c7819 */ /* 0x000fe200000006ff */
[----:B------:R-:W-:Y:S01]  /*0470*/  FADD R25, R16, -12583039 ;  /* 0xcb40007f10197421 */ /* 0x000fe20000000000 */
[----:B------:R-:W-:Y:S01]  /*0480*/  SHF.L.U32 R15, R15, 0x17, RZ ;  /* 0x000000170f0f7819 */ /* 0x000fe200000006ff */
[----:B------:R-:W-:Y:S01]  /*0490*/  FFMA R22, R14, 1.925963033500011079e-08, R23 ;  /* 0x32a570600e167823 */ /* 0x000fe20000000017 */
[-C--:B------:R-:W-:Y:S01]  /*04a0*/  FFMA.RM R14, R24, R11.reuse, 12582913 ;  /* 0x4b400001180e7423 */ /* 0x080fe2000000400b */
[----:B------:R-:W-:Y:S01]  /*04b0*/  FFMA R25, R10, 1.4426950216293334961, -R25 ;  /* 0x3fb8aa3b0a197823 */ /* 0x000fe20000000819 */
[----:B------:R-:W2:Y:S01]  /*04c0*/  MUFU.EX2 R20, R20 ;  /* 0x0000001400147308 */ /* 0x000ea20000000800 */
[----:B------:R-:W-:Y:S01]  /*04d0*/  FFMA.RM R11, R26, R11, 12582913 ;  /* 0x4b4000011a0b7423 */ /* 0x000fe2000000400b */
[----:B------:R-:W-:Y:S01]  /*04e0*/  FADD R24, R14, -12583039 ;  /* 0xcb40007f0e187421 */ /* 0x000fe20000000000 */
[----:B------:R-:W-:Y:S01]  /*04f0*/  FFMA R9, R10, 1.925963033500011079e-08, R25 ;  /* 0x32a570600a097823 */ /* 0x000fe20000000019 */
[----:B------:R-:W-:-:S02]  /*0500*/  SHF.L.U32 R10, R13, 0x17, RZ ;  /* 0x000000170d0a7819 */ /* 0x000fc400000006ff */
[----:B------:R-:W-:Y:S01]  /*0510*/  FFMA R24, R7, 1.4426950216293334961, -R24 ;  /* 0x3fb8aa3b07187823 */ /* 0x000fe20000000818 */
[----:B------:R-:W-:Y:S01]  /*0520*/  SHF.L.U32 R13, R8, 0x17, RZ ;  /* 0x00000017080d7819 */ /* 0x000fe200000006ff */
[----:B------:R-:W3:Y:S01]  /*0530*/  MUFU.EX2 R21, R21 ;  /* 0x0000001500157308 */ /* 0x000ee20000000800 */
[----:B0-----:R-:W-:Y:S01]  /*0540*/  FFMA R10, R10, R18, R5 ;  /* 0x000000120a0a7223 */ /* 0x001fe20000000005 */
[----:B------:R-:W-:Y:S01]  /*0550*/  FADD R5, R11, -12583039 ;  /* 0xcb40007f0b057421 */ /* 0x000fe20000000000 */
[----:B------:R-:W-:Y:S01]  /*0560*/  FFMA R24, R7, 1.925963033500011079e-08, R24 ;  /* 0x32a5706007187823 */ /* 0x000fe20000000018 */
[----:B------:R-:W-:Y:S01]  /*0570*/  SHF.L.U32 R14, R14, 0x17, RZ ;  /* 0x000000170e0e7819 */ /* 0x000fe200000006ff */
[----:B-1----:R-:W-:Y:S01]  /*0580*/  FFMA R13, R13, R17, R10 ;  /* 0x000000110d0d7223 */ /* 0x002fe2000000000a */
[----:B------:R-:W-:Y:S02]  /*0590*/  FFMA R5, R6, 1.4426950216293334961, -R5 ;  /* 0x3fb8aa3b06057823 */ /* 0x000fe40000000805 */
[----:B------:R-:W0:Y:S01]  /*05a0*/  MUFU.EX2 R22, R22 ;  /* 0x0000001600167308 */ /* 0x000e220000000800 */
[----:B--2---:R-:W-:Y:S01]  /*05b0*/  FFMA R12, R12, R20, R13 ;  /* 0x000000140c0c7223 */ /* 0x004fe2000000000d */
[----:B------:R-:W-:Y:S01]  /*05c0*/  FFMA R7, R6, 1.925963033500011079e-08, R5 ;  /* 0x32a5706006077823 */ /* 0x000fe20000000005 */
[----:B------:R-:W-:-:S02]  /*05d0*/  SHF.L.U32 R6, R19, 0x17, RZ ;  /* 0x0000001713067819 */ /* 0x000fc400000006ff */
[----:B------:R-:W-:-:S03]  /*05e0*/  SHF.L.U32 R5, R16, 0x17, RZ ;  /* 0x0000001710057819 */ /* 0x000fc600000006ff */
[----:B------:R-:W1:Y:S01]  /*05f0*/  MUFU.EX2 R9, R9 ;  /* 0x0000000900097308 */ /* 0x000e620000000800 */
[----:B---3--:R-:W-:-:S07]  /*0600*/  FFMA R15, R15, R21, R12 ;  /* 0x000000150f0f7223 */ /* 0x008fce000000000c */
[----:B------:R-:W2:Y:S01]  /*0610*/  MUFU.EX2 R24, R24 ;  /* 0x0000001800187308 */ /* 0x000ea20000000800 */
[----:B0-----:R-:W-:-:S07]  /*0620*/  FFMA R6, R6, R22, R15 ;  /* 0x0000001606067223 */ /* 0x001fce000000000f */
[----:B------:R-:W0:Y:S01]  /*0630*/  MUFU.EX2 R7, R7 ;  /* 0x0000000700077308 */ /* 0x000e220000000800 */
[----:B-1----:R-:W-:Y:S01]  /*0640*/  FFMA R5, R5, R9, R6 ;  /* 0x0000000905057223 */ /* 0x002fe20000000006 */
[----:B------:R-:W-:Y:S02]  /*0650*/  IADD3 R6, P0, PT, R2, 0x20, RZ ;  /* 0x0000002002067810 */ /* 0x000fe40007f1e0ff */
[----:B------:R-:W-:Y:S02]  /*0660*/  SHF.L.U32 R2, R11, 0x17, RZ ;  /* 0x000000170b027819 */ /* 0x000fe400000006ff */
[----:B------:R-:W-:Y:S01]  /*0670*/  IADD3.X R3, PT, PT, RZ, R3, RZ, P0, !PT ;  /* 0x00000003ff037210 */ /* 0x000fe200007fe4ff */
[----:B--2---:R-:W-:-:S04]  /*0680*/  FFMA R5, R14, R24, R5 ;  /* 0x000000180e057223 */ /* 0x004fc80000000005 */
[----:B0-----:R-:W-:Y:S01]  /*0690*/  FFMA R5, R2, R7, R5 ;  /* 0x0000000702057223 */ /* 0x001fe20000000005 */
[----:B------:R-:W-:Y:S06]  /*06a0*/  BRA.U UP1, `(.L_x_2) ;  /* 0xfffffff901c07547 */ /* 0x000fec000b83ffff */
.L_x_1:
[----:B------:R-:W-:Y:S05]  /*06b0*/  BRA.U !UP0, `(.L_x_0) ;  /* 0x00000005085c7547 */ /* 0x000fea000b800000 */
[----:B------:R-:W-:Y:S02]  /*06c0*/  UISETP.GE.U32.AND UP0, UPT, UR7, 0x4, UPT ;  /* 0x000000040700788c */ /* 0x000fe4000bf06070 */
[----:B------:R-:W-:-:S04]  /*06d0*/  ULOP3.LUT UR5, UR6, 0x3, URZ, 0xc0, !UPT ;  /* 0x0000000306057892 */ /* 0x000fc8000f8ec0ff */
[----:B------:R-:W-:-:S03]  /*06e0*/  UISETP.NE.AND UP1, UPT, UR5, URZ, UPT ;  /* 0x000000ff0500728c */ /* 0x000fc6000bf25270 */
[----:B------:R-:W-:Y:S08]  /*06f0*/  BRA.U !UP0, `(.L_x_3) ;  /* 0x0000000108a47547 */ /* 0x000ff0000b800000 */
[----:B------:R-:W1:Y:S02]  /*0700*/  LDC.64 R8, c[0x0][0x380] ;  /* 0x0000e000ff087b82 */ /* 0x000e640000000a00 */
[----:B-1----:R-:W-:-:S05]  /*0710*/  IMAD.WIDE.U32 R8, R0, 0x4, R8 ;  /* 0x0000000400087825 */ /* 0x002fca00078e0008 */
[----:B0-----:R-:W2:Y:S04]  /*0720*/  LDG.E R10, desc[UR10][R8.64] ;  /* 0x0000000a080a7981 */ /* 0x001ea8000c1e1900 */
[----:B------:R-:W3:Y:S04]  /*0730*/  LDG.E R12, desc[UR10][R8.64+0x4] ;  /* 0x0000040a080c7981 */ /* 0x000ee8000c1e1900 */
[----:B------:R-:W4:Y:S04]  /*0740*/  LDG.E R7, desc[UR10][R8.64+0x8] ;  /* 0x0000080a08077981 */ /* 0x000f28000c1e1900 */
[----:B------:R0:W5:Y:S01]  /*0750*/  LDG.E R3, desc[UR10][R8.64+0xc] ;  /* 0x00000c0a08037981 */ /* 0x000162000c1e1900 */
[----:B------:R-:W-:Y:S01]  /*0760*/  HFMA2 R15, -RZ, RZ, 0.96630859375, -0.0022525787353515625 ;  /* 0x3bbb989dff0f7431 */ /* 0x000fe200000001ff */
[----:B------:R-:W-:-:S02]  /*0770*/  MOV R17, 0x437c0000 ;  /* 0x437c000000117802 */ /* 0x000fc40000000f00 */
[----:B------:R-:W-:Y:S02]  /*0780*/  IADD3 R0, PT, PT, R0, 0x4, RZ ;  /* 0x0000000400007810 */ /* 0x000fe40007ffe0ff */
[----:B--2---:R-:W-:-:S04]  /*0790*/  FFMA.SAT R6, R10, R15, 0.5 ;  /* 0x3f0000000a067423 */ /* 0x004fc8000000200f */
[----:B------:R-:W-:Y:S01]  /*07a0*/  FFMA.RM R6, R6, R17, 12582913 ;  /* 0x4b40000106067423 */ /* 0x000fe20000004011 */
[----:B---3--:R-:W-:-:S03]  /*07b0*/  FFMA.SAT R2, R12, R15, 0.5 ;  /* 0x3f0000000c027423 */ /* 0x008fc6000000200f */
[----:B------:R-:W-:Y:S01]  /*07c0*/  FADD R11, R6, -12583039 ;  /* 0xcb40007f060b7421 */ /* 0x000fe20000000000 */
[----:B------:R-:W-:Y:S01]  /*07d0*/  FFMA.RM R2, R2, R17, 12582913 ;  /* 0x4b40000102027423 */ /* 0x000fe20000004011 */
[----:B----4-:R-:W-:Y:S01]  /*07e0*/  FFMA.SAT R14, R7, R15, 0.5 ;  /* 0x3f000000070e7423 */ /* 0x010fe2000000200f */
[----:B------:R-:W-:Y:S01]  /*07f0*/  SHF.L.U32 R6, R6, 0x17, RZ ;  /* 0x0000001706067819 */ /* 0x000fe200000006ff */
[----:B------:R-:W-:Y:S01]  /*0800*/  FFMA R11, R10, 1.4426950216293334961, -R11 ;  /* 0x3fb8aa3b0a0b7823 */ /* 0x000fe2000000080b */
[----:B------:R-:W-:Y:S01]  /*0810*/  FADD R13, R2, -12583039 ;  /* 0xcb40007f020d7421 */ /* 0x000fe20000000000 */
[----:B0-----:R-:W-:Y:S01]  /*0820*/  FFMA.RM R8, R14, R17, 12582913 ;  /* 0x4b4000010e087423 */ /* 0x001fe20000004011 */
[----:B-----5:R-:W-:Y:S01]  /*0830*/  FFMA.SAT R9, R3, R15, 0.5 ;  /* 0x3f00000003097423 */ /* 0x020fe2000000200f */
[----:B------:R-:W-:Y:S01]  /*0840*/  FFMA R11, R10, 1.925963033500011079e-08, R11 ;  /* 0x32a570600a0b7823 */ /* 0x000fe2000000000b */
[----:B------:R-:W-:Y:S01]  /*0850*/  FFMA R13, R12, 1.4426950216293334961, -R13 ;  /* 0x3fb8aa3b0c0d7823 */ /* 0x000fe2000000080d */
[C---:B------:R-:W-:Y:S01]  /*0860*/  FADD R10, R8.reuse, -12583039 ;  /* 0xcb40007f080a7421 */ /* 0x040fe20000000000 */
[----:B------:R-:W-:Y:S01]  /*0870*/  FFMA.RM R9, R9, R17, 12582913 ;  /* 0x4b40000109097423 */ /* 0x000fe20000004011 */
[----:B------:R-:W-:Y:S01]  /*0880*/  SHF.L.U32 R8, R8, 0x17, RZ ;  /* 0x0000001708087819 */ /* 0x000fe200000006ff */
[----:B------:R-:W-:Y:S01]  /*0890*/  FFMA R13, R12, 1.925963033500011079e-08, R13 ;  /* 0x32a570600c0d7823 */ /* 0x000fe2000000000d */
[----:B------:R-:W-:Y:S01]  /*08a0*/  FFMA R10, R7, 1.4426950216293334961, -R10 ;  /* 0x3fb8aa3b070a7823 */ /* 0x000fe2000000080a */
[----:B------:R-:W-:Y:S01]  /*08b0*/  FADD R12, R9, -12583039 ;  /* 0xcb40007f090c7421 */ /* 0x000fe20000000000 */
[----:B------:R-:W0:Y:S02]  /*08c0*/  MUFU.EX2 R11, R11 ;  /* 0x0000000b000b7308 */ /* 0x000e240000000800 */
[----:B------:R-:W-:Y:S01]  /*08d0*/  FFMA R10, R7, 1.925963033500011079e-08, R10 ;  /* 0x32a57060070a7823 */ /* 0x000fe2000000000a */
[----:B------:R-:W-:-:S04]  /*08e0*/  FFMA R12, R3, 1.4426950216293334961, -R12 ;  /* 0x3fb8aa3b030c7823 */ /* 0x000fc8000000080c */
[----:B------:R-:W-:Y:S01]  /*08f0*/  FFMA R12, R3, 1.925963033500011079e-08, R12 ;  /* 0x32a57060030c7823 */ /* 0x000fe2000000000c */
[----:B------:R-:W1:Y:S01]  /*0900*/  MUFU.EX2 R13, R13 ;  /* 0x0000000d000d7308 */ /* 0x000e620000000800 */
[----:B------:R-:W-:Y:S02]  /*0910*/  SHF.L.U32 R3, R2, 0x17, RZ ;  /* 0x0000001702037819 */ /* 0x000fe400000006ff */
[----:B------:R-:W-:-:S05]  /*0920*/  SHF.L.U32 R2, R9, 0x17, RZ ;  /* 0x0000001709027819 */ /* 0x000fca00000006ff */
[----:B------:R-:W2:Y:S01]  /*0930*/  MUFU.EX2 R10, R10 ;  /* 0x0000000a000a7308 */ /* 0x000ea20000000800 */
[----:B0-----:R-:W-:-:S07]  /*0940*/  FFMA R6, R6, R11, R5 ;  /* 0x0000000b06067223 */ /* 0x001fce0000000005 */
[----:B------:R-:W0:Y:S01]  /*0950*/  MUFU.EX2 R12, R12 ;  /* 0x0000000c000c7308 */ /* 0x000e220000000800 */
[----:B-1----:R-:W-:-:S04]  /*0960*/  FFMA R3, R3, R13, R6 ;  /* 0x0000000d03037223 */ /* 0x002fc80000000006 */
[----:B--2---:R-:W-:-:S04]  /*0970*/  FFMA R3, R8, R10, R3 ;  /* 0x0000000a08037223 */ /* 0x004fc80000000003 */
[----:B0-----:R-:W-:-:S07]  /*0980*/  FFMA R5, R2, R12, R3 ;  /* 0x0000000c02057223 */ /* 0x001fce0000000003 */
.L_x_3:
[----:B------:R-:W-:Y:S05]  /*0990*/  BRA.U !UP1, `(.L_x_0) ;  /* 0x0000000109a47547 */ /* 0x000fea000b800000 */
[----:B------:R-:W-:Y:S02]  /*09a0*/  UISETP.NE.AND UP0, UPT, UR5, 0x1, UPT ;  /* 0x000000010500788c */ /* 0x000fe4000bf05270 */
[----:B------:R-:W-:-:S04]  /*09b0*/  ULOP3.LUT UR4, UR6, 0x1, URZ, 0xc0, !UPT ;  /* 0x0000000106047892 */ /* 0x000fc8000f8ec0ff */
[----:B------:R-:W-:-:S03]  /*09c0*/  UISETP.NE.U32.AND UP1, UPT, UR4, 0x1, UPT ;  /* 0x000000010400788c */ /* 0x000fc6000bf25070 */
[----:B------:R-:W-:Y:S08]  /*09d0*/  BRA.U !UP0, `(.L_x_4) ;  /* 0x00000001085c7547 */ /* 0x000ff0000b800000 */
[----:B------:R-:W1:Y:S02]  /*09e0*/  LDC.64 R2, c[0x0][0x380] ;  /* 0x0000e000ff027b82 */ /* 0x000e640000000a00 */
[----:B-1----:R-:W-:-:S05]  /*09f0*/  IMAD.WIDE.U32 R2, R0, 0x4, R2 ;  /* 0x0000000400027825 */ /* 0x002fca00078e0002 */
[----:B0-----:R-:W2:Y:S04]  /*0a00*/  LDG.E R6, desc[UR10][R2.64] ;  /* 0x0000000a02067981 */ /* 0x001ea8000c1e1900 */
[----:B------:R-:W3:Y:S01]  /*0a10*/  LDG.E R10, desc[UR10][R2.64+0x4] ;  /* 0x0000040a020a7981 */ /* 0x000ee2000c1e1900 */
[----:B------:R-:W-:Y:S01]  /*0a20*/  HFMA2 R7, -RZ, RZ, 0.96630859375, -0.0022525787353515625 ;  /* 0x3bbb989dff077431 */ /* 0x000fe200000001ff */
[----:B------:R-:W-:Y:S02]  /*0a30*/  MOV R9, 0x437c0000 ;  /* 0x437c000000097802 */ /* 0x000fe40000000f00 */
[----:B------:R-:W-:Y:S02]  /*0a40*/  IADD3 R0, PT, PT, R0, 0x2, RZ ;  /* 0x0000000200007810 */ /* 0x000fe40007ffe0ff */
[----:B--2---:R-:W-:-:S04]  /*0a50*/  FFMA.SAT R8, R6, R7, 0.5 ;  /* 0x3f00000006087423 */ /* 0x004fc80000002007 */
[----:B------:R-:W-:Y:S01]  /*0a60*/  FFMA.RM R8, R8, R9, 12582913 ;  /* 0x4b40000108087423 */ /* 0x000fe20000004009 */
[----:B---3--:R-:W-:-:S03]  /*0a70*/  FFMA.SAT R12, R10, R7, 0.5 ;  /* 0x3f0000000a0c7423 */ /* 0x008fc60000002007 */
[----:B------:R-:W-:Y:S01]  /*0a80*/  FADD R7, R8, -12583039 ;  /* 0xcb40007f08077421 */ /* 0x000fe20000000000 */
[----:B------:R-:W-:Y:S01]  /*0a90*/  FFMA.RM R12, R12, R9, 12582913 ;  /* 0x4b4000010c0c7423 */ /* 0x000fe20000004009 */
[----:B------:R-:W-:Y:S02]  /*0aa0*/  SHF.L.U32 R8, R8, 0x17, RZ ;  /* 0x0000001708087819 */ /* 0x000fe400000006ff */
[----:B------:R-:W-:Y:S01]  /*0ab0*/  FFMA R7, R6, 1.4426950216293334961, -R7 ;  /* 0x3fb8aa3b06077823 */ /* 0x000fe20000000807 */
[C---:B------:R-:W-:Y:S01]  /*0ac0*/  FADD R9, R12.reuse, -12583039 ;  /* 0xcb40007f0c097421 */ /* 0x040fe20000000000 */
[----:B------:R-:W-:Y:S02]  /*0ad0*/  SHF.L.U32 R12, R12, 0x17, RZ ;  /* 0x000000170c0c7819 */ /* 0x000fe400000006ff */
[----:B------:R-:W-:Y:S01]  /*0ae0*/  FFMA R7, R6, 1.925963033500011079e-08, R7 ;  /* 0x32a5706006077823 */ /* 0x000fe20000000007 */
[----:B------:R-:W-:-:S04]  /*0af0*/  FFMA R9, R10, 1.4426950216293334961, -R9 ;  /* 0x3fb8aa3b0a097823 */ /* 0x000fc80000000809 */
[----:B------:R-:W-:Y:S01]  /*0b00*/  FFMA R9, R10, 1.925963033500011079e-08, R9 ;  /* 0x32a570600a097823 */ /* 0x000fe20000000009 */
[----:B------:R-:W0:Y:S08]  /*0b10*/  MUFU.EX2 R7, R7 ;  /* 0x0000000700077308 */ /* 0x000e300000000800 */
[----:B------:R-:W1:Y:S01]  /*0b20*/  MUFU.EX2 R9, R9 ;  /* 0x0000000900097308 */ /* 0x000e620000000800 */
[----:B0-----:R-:W-:-:S04]  /*0b30*/  FFMA R5, R8, R7, R5 ;  /* 0x0000000708057223 */ /* 0x001fc80000000005 */
[----:B-1----:R-:W-:-:S07]  /*0b40*/  FFMA R5, R12, R9, R5 ;  /* 0x000000090c057223 */ /* 0x002fce0000000005 */
.L_x_4:
[----:B------:R-:W-:Y:S05]  /*0b50*/  BRA.U UP1, `(.L_x_0) ;  /* 0x0000000101347547 */ /* 0x000fea000b800000 */
[----:B------:R-:W1:Y:S02]  /*0b60*/  LDC.64 R2, c[0x0][0x380] ;  /* 0x0000e000ff027b82 */ /* 0x000e640000000a00 */
[----:B-1----:R-:W-:-:S06]  /*0b70*/  IMAD.WIDE.U32 R2, R0, 0x4, R2 ;  /* 0x0000000400027825 */ /* 0x002fcc00078e0002 */
[----:B0-----:R-:W2:Y:S01]  /*0b80*/  LDG.E R2, desc[UR10][R2.64] ;  /* 0x0000000a02027981 */ /* 0x001ea2000c1e1900 */
[----:B------:R-:W-:Y:S01]  /*0b90*/  HFMA2 R7, -RZ, RZ, 0.96630859375, -0.0022525787353515625 ;  /* 0x3bbb989dff077431 */ /* 0x000fe200000001ff */
[----:B------:R-:W-:-:S04]  /*0ba0*/  MOV R9, 0x437c0000 ;  /* 0x437c000000097802 */ /* 0x000fc80000000f00 */
[----:B--2---:R-:W-:-:S04]  /*0bb0*/  FFMA.SAT R0, R2, R7, 0.5 ;  /* 0x3f00000002007423 */ /* 0x004fc80000002007 */
[----:B------:R-:W-:-:S04]  /*0bc0*/  FFMA.RM R0, R0, R9, 12582913 ;  /* 0x4b40000100007423 */ /* 0x000fc80000004009 */
[C---:B------:R-:W-:Y:S01]  /*0bd0*/  FADD R7, R0.reuse, -12583039 ;  /* 0xcb40007f00077421 */ /* 0x040fe20000000000 */
[----:B------:R-:W-:-:S03]  /*0be0*/  SHF.L.U32 R0, R0, 0x17, RZ ;  /* 0x0000001700007819 */ /* 0x000fc600000006ff */
[----:B------:R-:W-:-:S04]  /*0bf0*/  FFMA R7, R2, 1.4426950216293334961, -R7 ;  /* 0x3fb8aa3b02077823 */ /* 0x000fc80000000807 */
[----:B------:R-:W-:-:S06]  /*0c00*/  FFMA R7, R2, 1.925963033500011079e-08, R7 ;  /* 0x32a5706002077823 */ /* 0x000fcc0000000007 */
[----:B------:R-:W0:Y:S02]  /*0c10*/  MUFU.EX2 R7, R7 ;  /* 0x0000000700077308 */ /* 0x000e240000000800 */
[----:B0-----:R-:W-:-:S07]  /*0c20*/  FFMA R5, R0, R7, R5 ;  /* 0x0000000700057223 */ /* 0x001fce0000000005 */
.L_x_0:
[----:B------:R-:W1:Y:S02]  /*0c30*/  LDC.64 R2, c[0x0][0x380] ;  /* 0x0000e000ff027b82 */ /* 0x000e640000000a00 */
[----:B-1----:R-:W-:-:S06]  /*0c40*/  IMAD.WIDE R2, R4, 0x4, R2 ;  /* 0x0000000404027825 */ /* 0x002fcc00078e0202 */
[----:B0-----:R0:W2:Y:S01]  /*0c50*/  LDG.E R2, desc[UR10][R2.64] ;  /* 0x0000000a02027981 */ /* 0x0010a2000c1e1900 */
[----:B------:R-:W-:Y:S01]  /*0c60*/  MOV R7, 0x3bbb989d ;  /* 0x3bbb989d00077802 */ /* 0x000fe20000000f00 */
[----:B------:R-:W0:Y:S01]  /*0c70*/  MUFU.RCP R6, R5 ;  /* 0x0000000500067308 */ /* 0x000e220000001000 */
[----:B------:R-:W-:Y:S01]  /*0c80*/  MOV R9, 0x437c0000 ;  /* 0x437c000000097802 */ /* 0x000fe20000000f00 */
[----:B------:R-:W-:Y:S01]  /*0c90*/  BSSY.RECONVERGENT B0, `(.L_x_5) ;  /* 0x0000014000007945 */ /* 0x000fe20003800200 */
[----:B0-----:R-:W-:-:S04]  /*0ca0*/  FFMA R3, R6, -R5, 1 ;  /* 0x3f80000006037423 */ /* 0x001fc80000000805 */
[----:B------:R-:W-:Y:S01]  /*0cb0*/  FFMA R3, R6, R3, R6 ;  /* 0x0000000306037223 */ /* 0x000fe20000000006 */
[----:B--2---:R-:W-:-:S04]  /*0cc0*/  FFMA.SAT R0, R2, R7, 0.5 ;  /* 0x3f00000002007423 */ /* 0x004fc80000002007 */
[----:B------:R-:W-:-:S04]  /*0cd0*/  FFMA.RM R0, R0, R9, 12582913 ;  /* 0x4b40000100007423 */ /* 0x000fc80000004009 */
[C---:B------:R-:W-:Y:S01]  /*0ce0*/  FADD R7, R0.reuse, -12583039 ;  /* 0xcb40007f00077421 */ /* 0x040fe20000000000 */
[----:B------:R-:W-:-:S03]  /*0cf0*/  SHF.L.U32 R0, R0, 0x17, RZ ;  /* 0x0000001700007819 */ /* 0x000fc600000006ff */
[----:B------:R-:W-:-:S04]  /*0d00*/  FFMA R7, R2, 1.4426950216293334961, -R7 ;  /* 0x3fb8aa3b02077823 */ /* 0x000fc80000000807 */
[----:B------:R-:W-:-:S06]  /*0d10*/  FFMA R7, R2, 1.925963033500011079e-08, R7 ;  /* 0x32a5706002077823 */ /* 0x000fcc0000000007 */
[----:B------:R-:W0:Y:S02]  /*0d20*/  MUFU.EX2 R7, R7 ;  /* 0x0000000700077308 */ /* 0x000e240000000800 */
[----:B0-----:R-:W-:-:S06]  /*0d30*/  FMUL R0, R0, R7 ;  /* 0x0000000700007220 */ /* 0x001fcc0000400000 */
[----:B------:R-:W0:Y:S01]  /*0d40*/  FCHK P0, R0, R5 ;  /* 0x0000000500007302 */ /* 0x000e220000000000 */
[----:B------:R-:W-:-:S04]  /*0d50*/  FFMA R2, R0, R3, RZ ;  /* 0x0000000300027223 */ /* 0x000fc800000000ff */
[----:B------:R-:W-:-:S04]  /*0d60*/  FFMA R6, R2, -R5, R0 ;  /* 0x8000000502067223 */ /* 0x000fc80000000000 */
[----:B------:R-:W-:Y:S01]  /*0d70*/  FFMA R9, R3, R6, R2 ;  /* 0x0000000603097223 */ /* 0x000fe20000000002 */
[----:B0-----:R-:W-:Y:S06]  /*0d80*/  @!P0 BRA `(.L_x_6) ;  /* 0x0000000000108947 */ /* 0x001fec0003800000 */
[----:B------:R-:W-:Y:S02]  /*0d90*/  MOV R3, R5 ;  /* 0x0000000500037202 */ /* 0x000fe40000000f00 */
[----:B------:R-:W-:-:S07]  /*0da0*/  MOV R2, 0xdc0 ;  /* 0x00000dc000027802 */ /* 0x000fce0000000f00 */
[----:B------:R-:W-:Y:S05]  /*0db0*/  CALL.REL.NOINC `($__internal_0_$__cuda_sm3x_div_rn_noftz_f32_slowpath) ;  /* 0x0000000000187944 */ /* 0x000fea0003c00000 */
[----:B------:R-:W-:-:S07]  /*0dc0*/  MOV R9, R0 ;  /* 0x0000000000097202 */ /* 0x000fce0000000f00 */
.L_x_6:
[----:B------:R-:W-:Y:S05]  /*0dd0*/  BSYNC.RECONVERGENT B0 ;  /* 0x0000000000007941 */ /* 0x000fea0003800200 */
.L_x_5:
[----:B------:R-:W0:Y:S02]  /*0de0*/  LDC.64 R2, c[0x0][0x388] ;  /* 0x0000e200ff027b82 */ /* 0x000e240000000a00 */
[----:B0-----:R-:W-:-:S05]  /*0df0*/  IMAD.WIDE R4, R4, 0x4, R2 ;  /* 0x0000000404047825 */ /* 0x001fca00078e0202 */
[----:B------:R-:W-:Y:S01]  /*0e00*/  STG.E desc[UR10][R4.64], R9 ;  /* 0x0000000904007986 */ /* 0x000fe2000c10190a */
[----:B------:R-:W-:Y:S05]  /*0e10*/  EXIT ;  /* 0x000000000000794d */ /* 0x000fea0003800000 */
        .weak           $__internal_0_$__cuda_sm3x_div_rn_noftz_f32_slowpath
        .type           $__internal_0_$__cuda_sm3x_div_rn_noftz_f32_slowpath,@function
        .size           $__internal_0_$__cuda_sm3x_div_rn_noftz_f32_slowpath,(.L_x_39 - $__internal_0_$__cuda_sm3x_div_rn_noftz_f32_slowpath)
$__internal_0_$__cuda_sm3x_div_rn_noftz_f32_slowpath:
[----:B------:R-:W-:Y:S01]  /*0e20*/  SHF.R.U32.HI R6, RZ, 0x17, R3 ;  /* 0x00000017ff067819 */ /* 0x000fe20000011603 */
[----:B------:R-:W-:Y:S01]  /*0e30*/  BSSY.RECONVERGENT B1, `(.L_x_7) ;  /* 0x0000063000017945 */ /* 0x000fe20003800200 */
[----:B------:R-:W-:Y:S02]  /*0e40*/  SHF.R.U32.HI R5, RZ, 0x17, R0 ;  /* 0x00000017ff057819 */ /* 0x000fe40000011600 */
[----:B------:R-:W-:Y:S02]  /*0e50*/  LOP3.LUT R10, R6, 0xff, RZ, 0xc0, !PT ;  /* 0x000000ff060a7812 */ /* 0x000fe400078ec0ff */
[----:B------:R-:W-:Y:S02]  /*0e60*/  LOP3.LUT R5, R5, 0xff, RZ, 0xc0, !PT ;  /* 0x000000ff05057812 */ /* 0x000fe400078ec0ff */
[----:B------:R-:W-:Y:S02]  /*0e70*/  IADD3 R9, PT, PT, R10, -0x1, RZ ;  /* 0xffffffff0a097810 */ /* 0x000fe40007ffe0ff */
[----:B------:R-:W-:-:S02]  /*0e80*/  IADD3 R8, PT, PT, R5, -0x1, RZ ;  /* 0xffffffff05087810 */ /* 0x000fc40007ffe0ff */
[----:B------:R-:W-:Y:S02]  /*0e90*/  ISETP.GT.U32.AND P0, PT, R9, 0xfd, PT ;  /* 0x000000fd0900780c */ /* 0x000fe40003f04070 */
[----:B------:R-:W-:Y:S02]  /*0ea0*/  MOV R6, R0 ;  /* 0x0000000000067202 */ /* 0x000fe40000000f00 */
[----:B------:R-:W-:-:S13]  /*0eb0*/  ISETP.GT.U32.OR P0, PT, R8, 0xfd, P0 ;  /* 0x000000fd0800780c */ /* 0x000fda0000704470 */
[----:B------:R-:W-:Y:S01]  /*0ec0*/  @!P0 MOV R7, RZ ;  /* 0x000000ff00078202 */ /* 0x000fe20000000f00 */
[----:B------:R-:W-:Y:S06]  /*0ed0*/  @!P0 BRA `(.L_x_8) ;  /* 0x00000000005c8947 */ /* 0x000fec0003800000 */
[----:B------:R-:W-:Y:S02]  /*0ee0*/  FSETP.GTU.FTZ.AND P1, PT, |R3|, +INF , PT ;  /* 0x7f8000000300780b */ /* 0x000fe40003f3c200 */
[----:B------:R-:W-:-:S04]  /*0ef0*/  FSETP.GTU.FTZ.AND P0, PT, |R0|, +INF , PT ;  /* 0x7f8000000000780b */ /* 0x000fc80003f1c200 */
[----:B------:R-:W-:-:S13]  /*0f00*/  PLOP3.LUT P0, PT, P0, P1, PT, 0xf8, 0x8f ;  /* 0x00000000008f781c */ /* 0x000fda0000703f70 */
[----:B------:R-:W-:Y:S05]  /*0f10*/  @P0 BRA `(.L_x_9) ;  /* 0x00000004004c0947 */ /* 0x000fea0003800000 */
[----:B------:R-:W-:-:S13]  /*0f20*/  LOP3.LUT P0, RZ, R3, 0x7fffffff, R6, 0xc8, !PT ;  /* 0x7fffffff03ff7812 */ /* 0x000fda000780c806 */
[----:B------:R-:W-:Y:S05]  /*0f30*/  @!P0 BRA `(.L_x_10) ;  /* 0x00000004003c8947 */ /* 0x000fea0003800000 */
[C---:B------:R-:W-:Y:S02]  /*0f40*/  FSETP.NEU.FTZ.AND P2, PT, |R0|.reuse, +INF , PT ;  /* 0x7f8000000000780b */ /* 0x040fe40003f5d200 */
[----:B------:R-:W-:Y:S02]  /*0f50*/  FSETP.NEU.FTZ.AND P1, PT, |R3|, +INF , PT ;  /* 0x7f8000000300780b */ /* 0x000fe40003f3d200 */
[----:B------:R-:W-:-:S11]  /*0f60*/  FSETP.NEU.FTZ.AND P0, PT, |R0|, +INF , PT ;  /* 0x7f8000000000780b */ /* 0x000fd60003f1d200 */
[----:B------:R-:W-:Y:S05]  /*0f70*/  @!P1 BRA !P2, `(.L_x_10) ;  /* 0x00000004002c9947 */ /* 0x000fea0005000000 */
[----:B------:R-:W-:-:S04]  /*0f80*/  LOP3.LUT P2, RZ, R6, 0x7fffffff, RZ, 0xc0, !PT ;  /* 0x7fffffff06ff7812 */ /* 0x000fc8000784c0ff */
[----:B------:R-:W-:-:S13]  /*0f90*/  PLOP3.LUT P1, PT, P1, P2, PT, 0x2f, 0xf2 ;  /* 0x0000000000f2781c */ /* 0x000fda0000f24577 */
[----:B------:R-:W-:Y:S05]  /*0fa0*/  @P1 BRA `(.L_x_11) ;  /* 0x0000000400181947 */ /* 0x000fea0003800000 */
[----:B------:R-:W-:-:S04]  /*0fb0*/  LOP3.LUT P1, RZ, R3, 0x7fffffff, RZ, 0xc0, !PT ;  /* 0x7fffffff03ff7812 */ /* 0x000fc8000782c0ff */
[----:B------:R-:W-:-:S13]  /*0fc0*/  PLOP3.LUT P0, PT, P0, P1, PT, 0x2f, 0xf2 ;  /* 0x0000000000f2781c */ /* 0x000fda0000702577 */
[----:B------:R-:W-:Y:S05]  /*0fd0*/  @P0 BRA `(.L_x_12) ;  /* 0x0000000400000947 */ /* 0x000fea0003800000 */
[----:B------:R-:W-:Y:S02]  /*0fe0*/  ISETP.GE.AND P0, PT, R8, RZ, PT ;  /* 0x000000ff0800720c */ /* 0x000fe40003f06270 */
[----:B------:R-:W-:-:S11]  /*0ff0*/  ISETP.GE.AND P1, PT, R9, RZ, PT ;  /* 0x000000ff0900720c */ /* 0x000fd60003f26270 */
[----:B------:R-:W-:Y:S01]  /*1000*/  @P0 MOV R7, RZ ;  /* 0x000000ff00070202 */ /* 0x000fe20000000f00 */
[----:B------:R-:W-:Y:S01]  /*1010*/  @!P0 FFMA R6, R0, 1.84467440737095516160e+19, RZ ;  /* 0x5f80000000068823 */ /* 0x000fe200000000ff */
[----:B------:R-:W-:Y:S01]  /*1020*/  @!P0 MOV R7, 0xffffffc0 ;  /* 0xffffffc000078802 */ /* 0x000fe20000000f00 */
[----:B------:R-:W-:-:S03]  /*1030*/  @!P1 FFMA R3, R3, 1.84467440737095516160e+19, RZ ;  /* 0x5f80000003039823 */ /* 0x000fc600000000ff */
[----:B------:R-:W-:-:S07]  /*1040*/  @!P1 IADD3 R7, PT, PT, R7, 0x40, RZ ;  /* 0x0000004007079810 */ /* 0x000fce0007ffe0ff */
.L_x_8:
[----:B------:R-:W-:Y:S01]  /*1050*/  LEA R0, R10, 0xc0800000, 0x17 ;  /* 0xc08000000a007811 */ /* 0x000fe200078eb8ff */
[----:B------:R-:W-:Y:S01]  /*1060*/  BSSY.RECONVERGENT B2, `(.L_x_13) ;  /* 0x0000036000027945 */ /* 0x000fe20003800200 */
[----:B------:R-:W-:Y:S02]  /*1070*/  IADD3 R5, PT, PT, R5, -0x7f, RZ ;  /* 0xffffff8105057810 */ /* 0x000fe40007ffe0ff */
[----:B------:R-:W-:-:S03]  /*1080*/  IADD3 R3, PT, PT, -R0, R3, RZ ;  /* 0x0000000300037210 */ /* 0x000fc60007ffe1ff */
[----:B------:R-:W-:Y:S01]  /*1090*/  IMAD R0, R5, -0x800000, R6 ;  /* 0xff80000005007824 */ /* 0x000fe200078e0206 */
[----:B------:R-:W0:Y:S01]  /*10a0*/  MUFU.RCP R8, R3 ;  /* 0x0000000300087308 */ /* 0x000e220000001000 */
[----:B------:R-:W-:-:S04]  /*10b0*/  FADD.FTZ R9, -R3, -RZ ;  /* 0x800000ff03097221 */ /* 0x000fc80000010100 */
[----:B0-----:R-:W-:-:S04]  /*10c0*/  FFMA R11, R8, R9, 1 ;  /* 0x3f800000080b7423 */ /* 0x001fc80000000009 */
[----:B------:R-:W-:-:S04]  /*10d0*/  FFMA R13, R8, R11, R8 ;  /* 0x0000000b080d7223 */ /* 0x000fc80000000008 */
[----:B------:R-:W-:-:S04]  /*10e0*/  FFMA R6, R0, R13, RZ ;  /* 0x0000000d00067223 */ /* 0x000fc800000000ff */
[----:B------:R-:W-:-:S04]  /*10f0*/  FFMA R11, R9, R6, R0 ;  /* 0x00000006090b7223 */ /* 0x000fc80000000000 */
[----:B------:R-:W-:Y:S01]  /*1100*/  FFMA R8, R13, R11, R6 ;  /* 0x0000000b0d087223 */ /* 0x000fe20000000006 */
[----:B------:R-:W-:-:S03]  /*1110*/  IADD3 R6, PT, PT, R5, 0x7f, -R10 ;  /* 0x0000007f05067810 */ /* 0x000fc60007ffe80a */
[----:B------:R-:W-:Y:S01]  /*1120*/  FFMA R9, R9, R8, R0 ;  /* 0x0000000809097223 */ /* 0x000fe20000000000 */
[----:B------:R-:W-:-:S03]  /*1130*/  IADD3 R6, PT, PT, R6, R7, RZ ;  /* 0x0000000706067210 */ /* 0x000fc60007ffe0ff */
[----:B------:R-:W-:-:S05]  /*1140*/  FFMA R0, R13, R9, R8 ;  /* 0x000000090d007223 */ /* 0x000fca0000000008 */
[----:B------:R-:W-:-:S04]  /*1150*/  SHF.R.U32.HI R3, RZ, 0x17, R0 ;  /* 0x00000017ff037819 */ /* 0x000fc80000011600 */
[----:B------:R-:W-:-:S04]  /*1160*/  LOP3.LUT R3, R3, 0xff, RZ, 0xc0, !PT ;  /* 0x000000ff03037812 */ /* 0x000fc800078ec0ff */
[----:B------:R-:W-:-:S04]  /*1170*/  IADD3 R7, PT, PT, R3, R6, RZ ;  /* 0x0000000603077210 */ /* 0x000fc80007ffe0ff */
[----:B------:R-:W-:-:S04]  /*1180*/  IADD3 R3, PT, PT, R7, -0x1, RZ ;  /* 0xffffffff07037810 */ /* 0x000fc80007ffe0ff */
[----:B------:R-:W-:-:S13]  /*1190*/  ISETP.GE.U32.AND P0, PT, R3, 0xfe, PT ;  /* 0x000000fe0300780c */ /* 0x000fda0003f06070 */
[----:B------:R-:W-:Y:S05]  /*11a0*/  @!P0 BRA `(.L_x_14) ;  /* 0x0000000000808947 */ /* 0x000fea0003800000 */
[----:B------:R-:W-:-:S13]  /*11b0*/  ISETP.GT.AND P0, PT, R7, 0xfe, PT ;  /* 0x000000fe0700780c */ /* 0x000fda0003f04270 */
[----:B------:R-:W-:Y:S05]  /*11c0*/  @P0 BRA `(.L_x_15) ;  /* 0x00000000006c0947 */ /* 0x000fea0003800000 */
[----:B------:R-:W-:-:S13]  /*11d0*/  ISETP.GE.AND P0, PT, R7, 0x1, PT ;  /* 0x000000010700780c */ /* 0x000fda0003f06270 */
[----:B------:R-:W-:Y:S05]  /*11e0*/  @P0 BRA `(.L_x_16) ;  /* 0x0000000000740947 */ /* 0x000fea0003800000 */
[----:B------:R-:W-:Y:S02]  /*11f0*/  ISETP.GE.AND P0, PT, R7, -0x18, PT ;  /* 0xffffffe80700780c */ /* 0x000fe40003f06270 */
[----:B------:R-:W-:-:S11]  /*1200*/  LOP3.LUT R0, R0, 0x80000000, RZ, 0xc0, !PT ;  /* 0x8000000000007812 */ /* 0x000fd600078ec0ff */
[----:B------:R-:W-:Y:S05]  /*1210*/  @!P0 BRA `(.L_x_16) ;  /* 0x0000000000688947 */ /* 0x000fea0003800000 */
[CCC-:B------:R-:W-:Y:S01]  /*1220*/  FFMA.RZ R3, R13.reuse, R9.reuse, R8.reuse ;  /* 0x000000090d037223 */ /* 0x1c0fe2000000c008 */
[-CC-:B------:R-:W-:Y:S01]  /*1230*/  FFMA.RM R6, R13, R9.reuse, R8.reuse ;  /* 0x000000090d067223 */ /* 0x180fe20000004008 */
[C---:B------:R-:W-:Y:S02]  /*1240*/  ISETP.NE.AND P2, PT, R7.reuse, RZ, PT ;  /* 0x000000ff0700720c */ /* 0x040fe40003f45270 */
[----:B------:R-:W-:Y:S02]  /*1250*/  ISETP.NE.AND P1, PT, R7, RZ, PT ;  /* 0x000000ff0700720c */ /* 0x000fe40003f25270 */
[----:B------:R-:W-:Y:S01]  /*1260*/  LOP3.LUT R5, R3, 0x7fffff, RZ, 0xc0, !PT ;  /* 0x007fffff03057812 */ /* 0x000fe200078ec0ff */
[----:B------:R-:W-:Y:S01]  /*1270*/  FFMA.RP R3, R13, R9, R8 ;  /* 0x000000090d037223 */ /* 0x000fe20000008008 */
[----:B------:R-:W-:Y:S02]  /*1280*/  IADD3 R8, PT, PT, R7, 0x20, RZ ;  /* 0x0000002007087810 */ /* 0x000fe40007ffe0ff */
[----:B------:R-:W-:-:S02]  /*1290*/  LOP3.LUT R5, R5, 0x800000, RZ, 0xfc, !PT ;  /* 0x0080000005057812 */ /* 0x000fc400078efcff */
[----:B------:R-:W-:Y:S02]  /*12a0*/  IADD3 R7, PT, PT, -R7, RZ, RZ ;  /* 0x000000ff07077210 */ /* 0x000fe40007ffe1ff */
[----:B------:R-:W-:Y:S02]  /*12b0*/  SHF.L.U32 R8, R5, R8, RZ ;  /* 0x0000000805087219 */ /* 0x000fe400000006ff */
[----:B------:R-:W-:Y:S02]  /*12c0*/  FSETP.NEU.FTZ.AND P0, PT, R3, R6, PT ;  /* 0x000000060300720b */ /* 0x000fe40003f1d000 */
[----:B------:R-:W-:Y:S02]  /*12d0*/  SEL R6, R7, RZ, P2 ;  /* 0x000000ff07067207 */ /* 0x000fe40001000000 */
[----:B------:R-:W-:Y:S02]  /*12e0*/  ISETP.NE.AND P1, PT, R8, RZ, P1 ;  /* 0x000000ff0800720c */ /* 0x000fe40000f25270 */
[----:B------:R-:W-:-:S02]  /*12f0*/  SHF.R.U32.HI R6, RZ, R6, R5 ;  /* 0x00000006ff067219 */ /* 0x000fc40000011605 */
[----:B------:R-:W-:Y:S02]  /*1300*/  PLOP3.LUT P0, PT, P0, P1, PT, 0xf8, 0x8f ;  /* 0x00000000008f781c */ /* 0x000fe40000703f70 */
[----:B------:R-:W-:Y:S02]  /*1310*/  SHF.R.U32.HI R8, RZ, 0x1, R6 ;  /* 0x00000001ff087819 */ /* 0x000fe40000011606 */
[----:B------:R-:W-:-:S04]  /*1320*/  SEL R3, RZ, 0x1, !P0 ;  /* 0x00000001ff037807 */ /* 0x000fc80004000000 */
[----:B------:R-:W-:-:S04]  /*1330*/  LOP3.LUT R3, R3, 0x1, R8, 0xf8, !PT ;  /* 0x0000000103037812 */ /* 0x000fc800078ef808 */
[----:B------:R-:W-:-:S04]  /*1340*/  LOP3.LUT R3, R3, R6, RZ, 0xc0, !PT ;  /* 0x0000000603037212 */ /* 0x000fc800078ec0ff */
[----:B------:R-:W-:-:S04]  /*1350*/  IADD3 R3, PT, PT, R8, R3, RZ ;  /* 0x0000000308037210 */ /* 0x000fc80007ffe0ff */
[----:B------:R-:W-:Y:S01]  /*1360*/  LOP3.LUT R0, R3, R0, RZ, 0xfc, !PT ;  /* 0x0000000003007212 */ /* 0x000fe200078efcff */
[----:B------:R-:W-:Y:S06]  /*1370*/  BRA `(.L_x_16) ;  /* 0x0000000000107947 */ /* 0x000fec0003800000 */
.L_x_15:
[----:B------:R-:W-:-:S04]  /*1380*/  LOP3.LUT R0, R0, 0x80000000, RZ, 0xc0, !PT ;  /* 0x8000000000007812 */ /* 0x000fc800078ec0ff */
[----:B------:R-:W-:Y:S01]  /*1390*/  LOP3.LUT R0, R0, 0x7f800000, RZ, 0xfc, !PT ;  /* 0x7f80000000007812 */ /* 0x000fe200078efcff */
[----:B------:R-:W-:Y:S06]  /*13a0*/  BRA `(.L_x_16) ;  /* 0x0000000000047947 */ /* 0x000fec0003800000 */
.L_x_14:
[----:B------:R-:W-:-:S07]  /*13b0*/  LEA R0, R6, R0, 0x17 ;  /* 0x0000000006007211 */ /* 0x000fce00078eb8ff */
.L_x_16:
[----:B------:R-:W-:Y:S05]  /*13c0*/  BSYNC.RECONVERGENT B2 ;  /* 0x0000000000027941 */ /* 0x000fea0003800200 */
.L_x_13:
[----:B------:R-:W-:Y:S05]  /*13d0*/  BRA `(.L_x_17) ;  /* 0x0000000000207947 */ /* 0x000fea0003800000 */
.L_x_12:
[----:B------:R-:W-:-:S04]  /*13e0*/  LOP3.LUT R0, R3, 0x80000000, R6, 0x48, !PT ;  /* 0x8000000003007812 */ /* 0x000fc800078e4806 */
[----:B------:R-:W-:Y:S01]  /*13f0*/  LOP3.LUT R0, R0, 0x7f800000, RZ, 0xfc, !PT ;  /* 0x7f80000000007812 */ /* 0x000fe200078efcff */
[----:B------:R-:W-:Y:S06]  /*1400*/  BRA `(.L_x_17) ;  /* 0x0000000000147947 */ /* 0x000fec0003800000 */
.L_x_11:
[----:B------:R-:W-:Y:S01]  /*1410*/  LOP3.LUT R0, R3, 0x80000000, R6, 0x48, !PT ;  /* 0x8000000003007812 */ /* 0x000fe200078e4806 */
[----:B------:R-:W-:Y:S06]  /*1420*/  BRA `(.L_x_17) ;  /* 0x00000000000c7947 */ /* 0x000fec0003800000 */
.L_x_10:
[----:B------:R-:W0:Y:S01]  /*1430*/  MUFU.RSQ R0, -QNAN ;  /* 0xffc0000000007908 */ /* 0x000e220000001400 */
[----:B------:R-:W-:Y:S05]  /*1440*/  BRA `(.L_x_17) ;  /* 0x0000000000047947 */ /* 0x000fea0003800000 */
.L_x_9:
[----:B------:R-:W-:-:S07]  /*1450*/  FADD.FTZ R0, R0, R3 ;  /* 0x0000000300007221 */ /* 0x000fce0000010000 */
.L_x_17:
[----:B------:R-:W-:Y:S05]  /*1460*/  BSYNC.RECONVERGENT B1 ;  /* 0x0000000000017941 */ /* 0x000fea0003800200 */
.L_x_7:
[----:B------:R-:W-:-:S04]  /*1470*/  HFMA2 R3, -RZ, RZ, 0, 0 ;  /* 0x00000000ff037431 */ /* 0x000fc800000001ff */
[----:B0-----:R-:W-:Y:S05]  /*1480*/  RET.REL.NODEC R2 `(_Z7softmaxPKfPfi) ;  /* 0xffffffe802dc7950 */ /* 0x001fea0003c3ffff */
.L_x_18:
[----:B------:R-:W-:-:S00]  /*1490*/  BRA `(.L_x_18) ;  /* 0xfffffffc00fc7947 */ /* 0x000fc0000383ffff */
[----:B------:R-:W-:-:S00]  /*14a0*/  NOP ;  /* 0x0000000000007918 */ /* 0x000fc00000000000 */
        /* <DEDUP_REMOVED lines=13> */
.L_x_39:


//--------------------- .text._Z4reluPfi          --------------------------
	.section	.text._Z4reluPfi,"ax",@progbits
	.align	128
        .global         _Z4reluPfi
        .type           _Z4reluPfi,@function
        .size           _Z4reluPfi,(.L_x_41 - _Z4reluPfi)
        .other          _Z4reluPfi,@"STO_CUDA_ENTRY STV_DEFAULT"
_Z4reluPfi:
.text._Z4reluPfi:
        /* <DEDUP_REMOVED lines=8> */
[----:B------:R-:W0:Y:S01]  /*0080*/  LDC.64 R2, c[0x0][0x380] ;  /* 0x0000e000ff027b82 */ /* 0x000e220000000a00 */
[----:B------:R-:W1:Y:S01]  /*0090*/  LDCU.64 UR4, c[0x0][0x358] ;  /* 0x00006b00ff0477ac */ /* 0x000e620008000a00 */
[----:B0-----:R-:W-:-:S05]  /*00a0*/  IMAD.WIDE R2, R5, 0x4, R2 ;  /* 0x0000000405027825 */ /* 0x001fca00078e0202 */
[----:B-1----:R-:W2:Y:S02]  /*00b0*/  LDG.E R0, desc[UR4][R2.64] ;  /* 0x0000000402007981 */ /* 0x002ea4000c1e1900 */
[----:B--2---:R-:W-:-:S13]  /*00c0*/  FSETP.GEU.AND P0, PT, R0, RZ, PT ;  /* 0x000000ff0000720b */ /* 0x004fda0003f0e000 */
[----:B------:R-:W-:Y:S05]  /*00d0*/  @P0 EXIT ;  /* 0x000000000000094d */ /* 0x000fea0003800000 */
[----:B------:R-:W-:Y:S01]  /*00e0*/  STG.E desc[UR4][R2.64], RZ ;  /* 0x000000ff02007986 */ /* 0x000fe2000c101904 */
[----:B------:R-:W-:Y:S05]  /*00f0*/  EXIT ;  /* 0x000000000000794d */ /* 0x000fea0003800000 */
.L_x_19:
        /* <DEDUP_REMOVED lines=16> */
.L_x_41:


//--------------------- .text._Z10maxPoolingPKfPfiiiiii --------------------------
	.section	.text._Z10maxPoolingPKfPfiiiiii,"ax",@progbits
	.align	128
        .global         _Z10maxPoolingPKfPfiiiiii
        .type           _Z10maxPoolingPKfPfiiiiii,@function
        .size           _Z10maxPoolingPKfPfiiiiii,(.L_x_42 - _Z10maxPoolingPKfPfiiiiii)
        .other          _Z10maxPoolingPKfPfiiiiii,@"STO_CUDA_ENTRY STV_DEFAULT"
_Z10maxPoolingPKfPfiiiiii:
.text._Z10maxPoolingPKfPfiiiiii:
[----:B------:R-:W-:Y:S01]  /*0000*/  LDC R1, c[0x0][0x37c] ;  /* 0x0000df00ff017b82 */ /* 0x000fe20000000800 */
[----:B------:R-:W0:Y:S07]  /*0010*/  S2R R3, SR_TID.Y ;  /* 0x0000000000037919 */ /* 0x000e2e0000002200 */
[----:B------:R-:W1:Y:S01]  /*0020*/  LDC R11, c[0x0][0x360] ;  /* 0x0000d800ff0b7b82 */ /* 0x000e620000000800 */
[----:B------:R-:W2:Y:S01]  /*0030*/  LDCU.64 UR8, c[0x0][0x3a0] ;  /* 0x00007400ff0877ac */ /* 0x000ea20008000a00 */
[----:B------:R-:W1:Y:S01]  /*0040*/  S2R R0, SR_TID.X ;  /* 0x0000000000007919 */ /* 0x000e620000002100 */
[----:B------:R-:W3:Y:S01]  /*0050*/  LDCU UR7, c[0x0][0x39c] ;  /* 0x00007380ff0777ac */ /* 0x000ee20008000800 */
[----:B------:R-:W4:Y:S04]  /*0060*/  S2R R5, SR_TID.Z ;  /* 0x0000000000057919 */ /* 0x000f280000002300 */
[----:B------:R-:W0:Y:S08]  /*0070*/  S2UR UR5, SR_CTAID.Y ;  /* 0x00000000000579c3 */ /* 0x000e300000002600 */
[----:B------:R-:W0:Y:S08]  /*0080*/  LDC R12, c[0x0][0x364] ;  /* 0x0000d900ff0c7b82 */ /* 0x000e300000000800 */
[----:B------:R-:W1:Y:S08]  /*0090*/  S2UR UR4, SR_CTAID.X ;  /* 0x00000000000479c3 */ /* 0x000e700000002500 */
[----:B------:R-:W4:Y:S08]  /*00a0*/  S2UR UR6, SR_CTAID.Z ;  /* 0x00000000000679c3 */ /* 0x000f300000002700 */
[----:B------:R-:W4:Y:S01]  /*00b0*/  LDC R10, c[0x0][0x368] ;  /* 0x0000da00ff0a7b82 */ /* 0x000f220000000800 */
[----:B0-----:R-:W-:-:S05]  /*00c0*/  IMAD R12, R12, UR5, R3 ;  /* 0x000000050c0c7c24 */ /* 0x001fca000f8e0203 */
[----:B--2---:R-:W-:Y:S01]  /*00d0*/  ISETP.GE.AND P0, PT, R12, UR8, PT ;  /* 0x000000080c007c0c */ /* 0x004fe2000bf06270 */
[----:B-1----:R-:W-:-:S05]  /*00e0*/  IMAD R11, R11, UR4, R0 ;  /* 0x000000040b0b7c24 */ /* 0x002fca000f8e0200 */
[----:B---3--:R-:W-:Y:S01]  /*00f0*/  ISETP.GE.OR P0, PT, R11, UR7, P0 ;  /* 0x000000070b007c0c */ /* 0x008fe20008706670 */
[----:B----4-:R-:W-:-:S05]  /*0100*/  IMAD R10, R10, UR6, R5 ;  /* 0x000000060a0a7c24 */ /* 0x010fca000f8e0205 */
[----:B------:R-:W-:-:S13]  /*0110*/  ISETP.GE.OR P0, PT, R10, UR9, P0 ;  /* 0x000000090a007c0c */ /* 0x000fda0008706670 */
[----:B------:R-:W-:Y:S05]  /*0120*/  @P0 EXIT ;  /* 0x000000000000094d */ /* 0x000fea0003800000 */
[----:B------:R-:W0:Y:S01]  /*0130*/  LDCU.64 UR4, c[0x0][0x390] ;  /* 0x00007200ff0477ac */ /* 0x000e220008000a00 */
[----:B------:R-:W1:Y:S01]  /*0140*/  LDC R0, c[0x0][0x398] ;  /* 0x0000e600ff007b82 */ /* 0x000e620000000800 */
[----:B------:R-:W2:Y:S07]  /*0150*/  LDCU.64 UR8, c[0x0][0x358] ;  /* 0x00006b00ff0877ac */ /* 0x000eae0008000a00 */
[----:B------:R-:W3:Y:S01]  /*0160*/  LDC.64 R2, c[0x0][0x380] ;  /* 0x0000e000ff027b82 */ /* 0x000ee20000000a00 */
[----:B0-----:R-:W-:-:S04]  /*0170*/  IMAD R9, R10, UR4, RZ ;  /* 0x000000040a097c24 */ /* 0x001fc8000f8e02ff */
[----:B------:R-:W-:Y:S02]  /*0180*/  IMAD R9, R9, UR5, RZ ;  /* 0x0000000509097c24 */ /* 0x000fe4000f8e02ff */
[-C--:B-1----:R-:W-:Y:S02]  /*0190*/  IMAD R8, R11, R0.reuse, RZ ;  /* 0x000000000b087224 */ /* 0x082fe400078e02ff */
[----:B------:R-:W-:-:S04]  /*01a0*/  IMAD R5, R12, R0, R9 ;  /* 0x000000000c057224 */ /* 0x000fc800078e0209 */
[----:B------:R-:W-:-:S04]  /*01b0*/  IMAD R5, R8, UR5, R5 ;  /* 0x0000000508057c24 */ /* 0x000fc8000f8e0205 */
[----:B---3--:R-:W-:-:S05]  /*01c0*/  IMAD.WIDE R2, R5, 0x4, R2 ;  /* 0x0000000405027825 */ /* 0x008fca00078e0202 */
[----:B--2---:R0:W5:Y:S01]  /*01d0*/  LDG.E R7, desc[UR8][R2.64] ;  /* 0x0000000802077981 */ /* 0x004162000c1e1900 */
[----:B------:R-:W-:-:S13]  /*01e0*/  ISETP.GE.AND P0, PT, R0, 0x1, PT ;  /* 0x000000010000780c */ /* 0x000fda0003f06270 */
[----:B0-----:R-:W-:Y:S05]  /*01f0*/  @!P0 BRA `(.L_x_20) ;  /* 0x0000000800e88947 */ /* 0x001fea0003800000 */
[C---:B------:R-:W-:Y:S01]  /*0200*/  LOP3.LUT R18, R0.reuse, 0xf, RZ, 0xc0, !PT ;  /* 0x0000000f00127812 */ /* 0x040fe200078ec0ff */
[----:B------:R-:W-:Y:S01]  /*0210*/  UMOV UR4, URZ ;  /* 0x000000ff00047c82 */ /* 0x000fe20008000000 */
[C---:B------:R-:W-:Y:S02]  /*0220*/  LOP3.LUT R17, R0.reuse, 0x7, RZ, 0xc0, !PT ;  /* 0x0000000700117812 */ /* 0x040fe400078ec0ff */
[----:B------:R-:W-:Y:S01]  /*0230*/  LOP3.LUT R6, R0, 0x7ffffff0, RZ, 0xc0, !PT ;  /* 0x7ffffff000067812 */ /* 0x000fe200078ec0ff */
[----:B------:R-:W-:Y:S01]  /*0240*/  VIADD R2, R18, 0xffffffff ;  /* 0xffffffff12027836 */ /* 0x000fe20000000000 */
[----:B------:R-:W-:Y:S01]  /*0250*/  LOP3.LUT R0, R0, 0x3, RZ, 0xc0, !PT ;  /* 0x0000000300007812 */ /* 0x000fe200078ec0ff */
[----:B------:R-:W-:-:S03]  /*0260*/  VIADD R3, R17, 0xffffffff ;  /* 0xffffffff11037836 */ /* 0x000fc60000000000 */
[----:B------:R-:W-:Y:S02]  /*0270*/  ISETP.GE.U32.AND P1, PT, R2, 0x7, PT ;  /* 0x000000070200780c */ /* 0x000fe40003f26070 */
[----:B------:R-:W-:-:S13]  /*0280*/  ISETP.GE.U32.AND P2, PT, R3, 0x3, PT ;  /* 0x000000030300780c */ /* 0x000fda0003f46070 */
.L_x_28:
[----:B------:R-:W0:Y:S01]  /*0290*/  LDCU UR5, c[0x0][0x398] ;  /* 0x00007300ff0577ac */ /* 0x000e220008000800 */
[----:B------:R-:W-:Y:S02]  /*02a0*/  VIADD R14, R8, UR4 ;  /* 0x00000004080e7c36 */ /* 0x000fe40008000000 */
[----:B------:R-:W-:Y:S01]  /*02b0*/  IMAD.MOV.U32 R5, RZ, RZ, RZ ;  /* 0x000000ffff057224 */ /* 0x000fe200078e00ff */
[----:B------:R-:W1:Y:S01]  /*02c0*/  LDCU UR6, c[0x0][0x394] ;  /* 0x00007280ff0677ac */ /* 0x000e620008000800 */
[----:B------:R-:W-:Y:S02]  /*02d0*/  UIADD3 UR4, UPT, UPT, UR4, 0x1, URZ ;  /* 0x0000000104047890 */ /* 0x000fe4000fffe0ff */
[----:B0-----:R-:W-:Y:S02]  /*02e0*/  UISETP.GE.U32.AND UP0, UPT, UR5, 0x10, UPT ;  /* 0x000000100500788c */ /* 0x001fe4000bf06070 */
[----:B------:R-:W-:Y:S01]  /*02f0*/  UISETP.NE.AND UP1, UPT, UR4, UR5, UPT ;  /* 0x000000050400728c */ /* 0x000fe2000bf25270 */
[----:B-1----:R-:W-:-:S06]  /*0300*/  IMAD R13, R14, UR6, R9 ;  /* 0x000000060e0d7c24 */ /* 0x002fcc000f8e0209 */
[----:B------:R-:W-:Y:S05]  /*0310*/  BRA.U !UP0, `(.L_x_21) ;  /* 0x0000000508307547 */ /* 0x000fea000b800000 */
[----:B------:R-:W0:Y:S01]  /*0320*/  LDC.64 R2, c[0x0][0x380] ;  /* 0x0000e000ff027b82 */ /* 0x000e220000000a00 */
[----:B------:R-:W1:Y:S01]  /*0330*/  LDCU UR7, c[0x0][0x390] ;  /* 0x00007200ff0777ac */ /* 0x000e620008000800 */
[----:B------:R-:W-:Y:S01]  /*0340*/  IMAD.MOV.U32 R15, RZ, RZ, RZ ;  /* 0x000000ffff0f7224 */ /* 0x000fe200078e00ff */
[----:B------:R-:W2:Y:S01]  /*0350*/  LDCU UR5, c[0x0][0x398] ;  /* 0x00007300ff0577ac */ /* 0x000ea20008000800 */
[----:B------:R-:W3:Y:S01]  /*0360*/  LDCU UR6, c[0x0][0x394] ;  /* 0x00007280ff0677ac */ /* 0x000ee20008000800 */
[----:B-1----:R-:W-:-:S13]  /*0370*/  ISETP.GE.AND P0, PT, R14, UR7, PT ;  /* 0x000000070e007c0c */ /* 0x002fda000bf06270 */
.L_x_22:
[----:B--2---:R-:W-:-:S04]  /*0380*/  IMAD R16, R12, UR5, R15 ;  /* 0x000000050c107c24 */ /* 0x004fc8000f8e020f */
[C---:B------:R-:W-:Y:S01]  /*0390*/  VIADD R4, R16.reuse, 0x1 ;  /* 0x0000000110047836 */ /* 0x040fe20000000000 */
[C---:B---3--:R-:W-:Y:S01]  /*03a0*/  ISETP.GE.OR P3, PT, R16.reuse, UR6, P0 ;  /* 0x0000000610007c0c */ /* 0x048fe20008766670 */
[----:B------:R-:W-:Y:S02]  /*03b0*/  VIADD R19, R16, 0x2 ;  /* 0x0000000210137836 */ /* 0x000fe40000000000 */
[----:B------:R-:W-:Y:S01]  /*03c0*/  IMAD.IADD R5, R13, 0x1, R16 ;  /* 0x000000010d057824 */ /* 0x000fe200078e0210 */
[----:B------:R-:W-:Y:S02]  /*03d0*/  ISETP.GE.OR P4, PT, R4, UR6, P0 ;  /* 0x0000000604007c0c */ /* 0x000fe40008786670 */
[----:B------:R-:W-:Y:S01]  /*03e0*/  ISETP.GE.OR P6, PT, R19, UR6, P0 ;  /* 0x0000000613007c0c */ /* 0x000fe200087c6670 */
[----:B0-----:R-:W-:-:S04]  /*03f0*/  IMAD.WIDE R4, R5, 0x4, R2 ;  /* 0x0000000405047825 */ /* 0x001fc800078e0202 */
[C---:B------:R-:W-:Y:S02]  /*0400*/  VIADD R19, R16.reuse, 0x3 ;  /* 0x0000000310137836 */ /* 0x040fe40000000000 */
[----:B------:R-:W2:Y:S03]  /*0410*/  @!P3 LDG.E R20, desc[UR8][R4.64] ;  /* 0x000000080414b981 */ /* 0x000ea6000c1e1900 */
[----:B------:R-:W-:Y:S01]  /*0420*/  ISETP.GE.OR P5, PT, R19, UR6, P0 ;  /* 0x0000000613007c0c */ /* 0x000fe200087a6670 */
[----:B------:R-:W3:Y:S04]  /*0430*/  @!P4 LDG.E R22, desc[UR8][R4.64+0x4] ;  /* 0x000004080416c981 */ /* 0x000ee8000c1e1900 */
[----:B------:R-:W4:Y:S08]  /*0440*/  @!P6 LDG.E R24, desc[UR8][R4.64+0x8] ;  /* 0x000008080418e981 */ /* 0x000f30000c1e1900 */
[----:B------:R-:W4:Y:S01]  /*0450*/  @!P5 LDG.E R26, desc[UR8][R4.64+0xc] ;  /* 0x00000c08041ad981 */ /* 0x000f22000c1e1900 */
[----:B------:R-:W-:Y:S01]  /*0460*/  VIADD R19, R16, 0x4 ;  /* 0x0000000410137836 */ /* 0x000fe20000000000 */
[----:B--2--5:R-:W-:-:S04]  /*0470*/  @!P3 FMNMX R7, R7, R20, !PT ;  /* 0x000000140707b209 */ /* 0x024fc80007800000 */
[----:B------:R-:W-:Y:S01]  /*0480*/  ISETP.GE.OR P3, PT, R19, UR6, P0 ;  /* 0x0000000613007c0c */ /* 0x000fe20008766670 */
[C---:B------:R-:W-:Y:S01]  /*0490*/  VIADD R19, R16.reuse, 0x5 ;  /* 0x0000000510137836 */ /* 0x040fe20000000000 */
[----:B---3--:R-:W-:Y:S01]  /*04a0*/  @!P4 FMNMX R7, R7, R22, !PT ;  /* 0x000000160707c209 */ /* 0x008fe20007800000 */
[----:B------:R-:W-:-:S03]  /*04b0*/  VIADD R20, R16, 0x6 ;  /* 0x0000000610147836 */ /* 0x000fc60000000000 */
[----:B------:R-:W-:Y:S01]  /*04c0*/  ISETP.GE.OR P4, PT, R19, UR6, P0 ;  /* 0x0000000613007c0c */ /* 0x000fe20008786670 */
[----:B------:R-:W-:Y:S01]  /*04d0*/  VIADD R19, R16, 0x7 ;  /* 0x0000000710137836 */ /* 0x000fe20000000000 */
[----:B----4-:R-:W-:Y:S02]  /*04e0*/  @!P6 FMNMX R7, R7, R24, !PT ;  /* 0x000000180707e209 */ /* 0x010fe40007800000 */
[----:B------:R-:W-:-:S03]  /*04f0*/  ISETP.GE.OR P6, PT, R20, UR6, P0 ;  /* 0x0000000614007c0c */ /* 0x000fc600087c6670 */
[----:B------:R-:W2:Y:S01]  /*0500*/  @!P3 LDG.E R20, desc[UR8][R4.64+0x10] ;  /* 0x000010080414b981 */ /* 0x000ea2000c1e1900 */
[----:B------:R-:W-:Y:S02]  /*0510*/  @!P5 FMNMX R7, R7, R26, !PT ;  /* 0x0000001a0707d209 */ /* 0x000fe40007800000 */
[----:B------:R-:W-:-:S03]  /*0520*/  ISETP.GE.OR P5, PT, R19, UR6, P0 ;  /* 0x0000000613007c0c */ /* 0x000fc600087a6670 */
[----:B------:R-:W3:Y:S04]  /*0530*/  @!P4 LDG.E R22, desc[UR8][R4.64+0x14] ;  /* 0x000014080416c981 */ /* 0x000ee8000c1e1900 */
[----:B------:R-:W4:Y:S06]  /*0540*/  @!P6 LDG.E R24, desc[UR8][R4.64+0x18] ;  /* 0x000018080418e981 */ /* 0x000f2c000c1e1900 */
[----:B------:R-:W4:Y:S01]  /*0550*/  @!P5 LDG.E R26, desc[UR8][R4.64+0x1c] ;  /* 0x00001c08041ad981 */ /* 0x000f22000c1e1900 */
[----:B------:R-:W-:Y:S01]  /*0560*/  VIADD R19, R16, 0x8 ;  /* 0x0000000810137836 */ /* 0x000fe20000000000 */
[----:B--2---:R-:W-:-:S04]  /*0570*/  @!P3 FMNMX R7, R7, R20, !PT ;  /* 0x000000140707b209 */ /* 0x004fc80007800000 */
[----:B------:R-:W-:Y:S01]  /*0580*/  ISETP.GE.OR P3, PT, R19, UR6, P0 ;  /* 0x0000000613007c0c */ /* 0x000fe20008766670 */
[C---:B------:R-:W-:Y:S02]  /*0590*/  VIADD R19, R16.reuse, 0x9 ;  /* 0x0000000910137836 */ /* 0x040fe40000000000 */
[C---:B------:R-:W-:Y:S01]  /*05a0*/  VIADD R20, R16.reuse, 0xa ;  /* 0x0000000a10147836 */ /* 0x040fe20000000000 */
[----:B---3--:R-:W-:Y:S02]  /*05b0*/  @!P4 FMNMX R7, R7, R22, !PT ;  /* 0x000000160707c209 */ /* 0x008fe40007800000 */
        /* <DEDUP_REMOVED lines=13> */
[C---:B------:R-:W-:Y:S01]  /*0690*/  VIADD R19, R16.reuse, 0xd ;  /* 0x0000000d10137836 */ /* 0x040fe20000000000 */
[----:B---3--:R-:W-:Y:S01]  /*06a0*/  @!P4 FMNMX R7, R7, R22, !PT ;  /* 0x000000160707c209 */ /* 0x008fe20007800000 */
[----:B------:R-:W-:-:S03]  /*06b0*/  VIADD R20, R16, 0xe ;  /* 0x0000000e10147836 */ /* 0x000fc60000000000 */
[----:B------:R-:W-:Y:S01]  /*06c0*/  ISETP.GE.OR P4, PT, R19, UR6, P0 ;  /* 0x0000000613007c0c */ /* 0x000fe20008786670 */
[----:B------:R-:W-:Y:S01]  /*06d0*/  VIADD R16, R16, 0xf ;  /* 0x0000000f10107836 */ /* 0x000fe20000000000 */
[----:B----4-:R-:W-:Y:S02]  /*06e0*/  @!P6 FMNMX R7, R7, R24, !PT ;  /* 0x000000180707e209 */ /* 0x010fe40007800000 */
[----:B------:R-:W-:Y:S02]  /*06f0*/  ISETP.GE.OR P6, PT, R20, UR6, P0 ;  /* 0x0000000614007c0c */ /* 0x000fe400087c6670 */
[----:B------:R-:W-:Y:S02]  /*0700*/  @!P5 FMNMX R7, R7, R26, !PT ;  /* 0x0000001a0707d209 */ /* 0x000fe40007800000 */
[----:B------:R-:W-:Y:S02]  /*0710*/  ISETP.GE.OR P5, PT, R16, UR6, P0 ;  /* 0x0000000610007c0c */ /* 0x000fe400087a6670 */
[----:B------:R-:W2:Y:S04]  /*0720*/  @!P3 LDG.E R16, desc[UR8][R4.64+0x30] ;  /* 0x000030080410b981 */ /* 0x000ea8000c1e1900 */
[----:B------:R-:W3:Y:S04]  /*0730*/  @!P4 LDG.E R20, desc[UR8][R4.64+0x34] ;  /* 0x000034080414c981 */ /* 0x000ee8000c1e1900 */
[----:B------:R-:W4:Y:S04]  /*0740*/  @!P6 LDG.E R22, desc[UR8][R4.64+0x38] ;  /* 0x000038080416e981 */ /* 0x000f28000c1e1900 */
[----:B------:R-:W4:Y:S01]  /*0750*/  @!P5 LDG.E R24, desc[UR8][R4.64+0x3c] ;  /* 0x00003c080418d981 */ /* 0x000f22000c1e1900 */
[----:B------:R-:W-:Y:S01]  /*0760*/  VIADD R15, R15, 0x10 ;  /* 0x000000100f0f7836 */ /* 0x000fe20000000000 */
[----:B--2---:R-:W-:-:S04]  /*0770*/  @!P3 FMNMX R7, R7, R16, !PT ;  /* 0x000000100707b209 */ /* 0x004fc80007800000 */
[----:B------:R-:W-:Y:S02]  /*0780*/  ISETP.NE.AND P3, PT, R15, R6, PT ;  /* 0x000000060f00720c */ /* 0x000fe40003f65270 */
[----:B---3--:R-:W-:-:S04]  /*0790*/  @!P4 FMNMX R7, R7, R20, !PT ;  /* 0x000000140707c209 */ /* 0x008fc80007800000 */
[----:B----4-:R-:W-:-:S04]  /*07a0*/  @!P6 FMNMX R7, R7, R22, !PT ;  /* 0x000000160707e209 */ /* 0x010fc80007800000 */
[----:B------:R-:W-:-:S03]  /*07b0*/  @!P5 FMNMX R7, R7, R24, !PT ;  /* 0x000000180707d209 */ /* 0x000fc60007800000 */
[----:B------:R-:W-:Y:S05]  /*07c0*/  @P3 BRA `(.L_x_22) ;  /* 0xfffffff800ec3947 */ /* 0x000fea000383ffff */
[----:B------:R-:W-:-:S07]  /*07d0*/  IMAD.MOV.U32 R5, RZ, RZ, R6 ;  /* 0x000000ffff057224 */ /* 0x000fce00078e0006 */
.L_x_21:
[----:B------:R-:W-:-:S13]  /*07e0*/  ISETP.NE.AND P0, PT, R18, RZ, PT ;  /* 0x000000ff1200720c */ /* 0x000fda0003f05270 */
[----:B------:R-:W-:Y:S05]  /*07f0*/  @!P0 BRA `(.L_x_23) ;  /* 0x0000000400648947 */ /* 0x000fea0003800000 */
[----:B------:R-:W-:Y:S01]  /*0800*/  ISETP.NE.AND P3, PT, R17, RZ, PT ;  /* 0x000000ff1100720c */ /* 0x000fe20003f65270 */
[----:B------:R-:W-:-:S12]  /*0810*/  @!P1 BRA `(.L_x_24) ;  /* 0x0000000000989947 */ /* 0x000fd80003800000 */
[----:B------:R-:W0:Y:S01]  /*0820*/  LDCU UR7, c[0x0][0x390] ;  /* 0x00007200ff0777ac */ /* 0x000e220008000800 */
[----:B------:R-:W1:Y:S01]  /*0830*/  LDC.64 R2, c[0x0][0x380] ;  /* 0x0000e000ff027b82 */ /* 0x000e620000000a00 */
[----:B------:R-:W-:-:S04]  /*0840*/  IMAD R22, R12, UR5, R5 ;  /* 0x000000050c167c24 */ /* 0x000fc8000f8e0205 */
[----:B------:R-:W-:Y:S01]  /*0850*/  IMAD.IADD R15, R13, 0x1, R22 ;  /* 0x000000010d0f7824 */ /* 0x000fe200078e0216 */
[----:B0-----:R-:W-:-:S04]  /*0860*/  ISETP.GE.AND P0, PT, R14, UR7, PT ;  /* 0x000000070e007c0c */ /* 0x001fc8000bf06270 */
[----:B------:R-:W-:Y:S01]  /*0870*/  ISETP.GE.OR P4, PT, R22, UR6, P0 ;  /* 0x0000000616007c0c */ /* 0x000fe20008786670 */
[----:B-1----:R-:W-:-:S12]  /*0880*/  IMAD.WIDE R2, R15, 0x4, R2 ;  /* 0x000000040f027825 */ /* 0x002fd800078e0202 */
[----:B------:R-:W2:Y:S01]  /*0890*/  @!P4 LDG.E R4, desc[UR8][R2.64] ;  /* 0x000000080204c981 */ /* 0x000ea2000c1e1900 */
[C---:B------:R-:W-:Y:S02]  /*08a0*/  VIADD R15, R22.reuse, 0x1 ;  /* 0x00000001160f7836 */ /* 0x040fe40000000000 */
[----:B------:R-:W-:-:S03]  /*08b0*/  VIADD R16, R22, 0x2 ;  /* 0x0000000216107836 */ /* 0x000fc60000000000 */
[----:B------:R-:W-:Y:S01]  /*08c0*/  ISETP.GE.OR P6, PT, R15, UR6, P0 ;  /* 0x000000060f007c0c */ /* 0x000fe200087c6670 */
[----:B------:R-:W-:Y:S01]  /*08d0*/  VIADD R15, R22, 0x3 ;  /* 0x00000003160f7836 */ /* 0x000fe20000000000 */
[----:B------:R-:W-:-:S13]  /*08e0*/  ISETP.GE.OR P5, PT, R16, UR6, P0 ;  /* 0x0000000610007c0c */ /* 0x000fda00087a6670 */
[----:B------:R-:W3:Y:S01]  /*08f0*/  @!P5 LDG.E R16, desc[UR8][R2.64+0x8] ;  /* 0x000008080210d981 */ /* 0x000ee2000c1e1900 */
[----:B--2--5:R-:W-:Y:S02]  /*0900*/  @!P4 FMNMX R7, R7, R4, !PT ;  /* 0x000000040707c209 */ /* 0x024fe40007800000 */
[----:B------:R-:W-:Y:S01]  /*0910*/  ISETP.GE.OR P4, PT, R15, UR6, P0 ;  /* 0x000000060f007c0c */ /* 0x000fe20008786670 */
[----:B------:R-:W2:-:S12]  /*0920*/  @!P6 LDG.E R4, desc[UR8][R2.64+0x4] ;  /* 0x000004080204e981 */ /* 0x000e98000c1e1900 */
[----:B------:R-:W4:Y:S01]  /*0930*/  @!P4 LDG.E R20, desc[UR8][R2.64+0xc] ;  /* 0x00000c080214c981 */ /* 0x000f22000c1e1900 */
[C---:B------:R-:W-:Y:S01]  /*0940*/  VIADD R15, R22.reuse, 0x4 ;  /* 0x00000004160f7836 */ /* 0x040fe20000000000 */
[----:B--2---:R-:W-:Y:S01]  /*0950*/  @!P6 FMNMX R7, R7, R4, !PT ;  /* 0x000000040707e209 */ /* 0x004fe20007800000 */
[----:B------:R-:W-:-:S03]  /*0960*/  VIADD R4, R22, 0x5 ;  /* 0x0000000516047836 */ /* 0x000fc60000000000 */
[----:B------:R-:W-:Y:S01]  /*0970*/  ISETP.GE.OR P6, PT, R15, UR6, P0 ;  /* 0x000000060f007c0c */ /* 0x000fe200087c6670 */
[----:B------:R-:W-:Y:S01]  /*0980*/  VIADD R15, R22, 0x6 ;  /* 0x00000006160f7836 */ /* 0x000fe20000000000 */
[----:B---3--:R-:W-:Y:S02]  /*0990*/  @!P5 FMNMX R7, R7, R16, !PT ;  /* 0x000000100707d209 */ /* 0x008fe40007800000 */
[----:B------:R-:W-:Y:S01]  /*09a0*/  ISETP.GE.OR P5, PT, R4, UR6, P0 ;  /* 0x0000000604007c0c */ /* 0x000fe200087a6670 */
[----:B------:R-:W-:Y:S01]  /*09b0*/  VIADD R4, R22, 0x7 ;  /* 0x0000000716047836 */ /* 0x000fe20000000000 */
[----:B----4-:R-:W-:Y:S02]  /*09c0*/  @!P4 FMNMX R7, R7, R20, !PT ;  /* 0x000000140707c209 */ /* 0x010fe40007800000 */
[----:B------:R-:W-:Y:S02]  /*09d0*/  ISETP.GE.OR P4, PT, R15, UR6, P0 ;  /* 0x000000060f007c0c */ /* 0x000fe40008786670 */
[----:B------:R-:W-:-:S03]  /*09e0*/  ISETP.GE.OR P0, PT, R4, UR6, P0 ;  /* 0x0000000604007c0c */ /* 0x000fc60008706670 */
[----:B------:R-:W2:Y:S04]  /*09f0*/  @!P6 LDG.E R4, desc[UR8][R2.64+0x10] ;  /* 0x000010080204e981 */ /* 0x000ea8000c1e1900 */
[----:B------:R-:W3:Y:S04]  /*0a00*/  @!P5 LDG.E R16, desc[UR8][R2.64+0x14] ;  /* 0x000014080210d981 */ /* 0x000ee8000c1e1900 */
[----:B------:R-:W4:Y:S04]  /*0a10*/  @!P4 LDG.E R20, desc[UR8][R2.64+0x18] ;  /* 0x000018080214c981 */ /* 0x000f28000c1e1900 */
[----:B------:R-:W4:Y:S01]  /*0a20*/  @!P0 LDG.E R22, desc[UR8][R2.64+0x1c] ;  /* 0x00001c0802168981 */ /* 0x000f22000c1e1900 */
[----:B------:R-:W-:Y:S01]  /*0a30*/  VIADD R5, R5, 0x8 ;  /* 0x0000000805057836 */ /* 0x000fe20000000000 */
[----:B--2---:R-:W-:-:S04]  /*0a40*/  @!P6 FMNMX R7, R7, R4, !PT ;  /* 0x000000040707e209 */ /* 0x004fc80007800000 */
[----:B---3--:R-:W-:-:S04]  /*0a50*/  @!P5 FMNMX R7, R7, R16, !PT ;  /* 0x000000100707d209 */ /* 0x008fc80007800000 */
[----:B----4-:R-:W-:-:S04]  /*0a60*/  @!P4 FMNMX R7, R7, R20, !PT ;  /* 0x000000140707c209 */ /* 0x010fc80007800000 */
[----:B------:R-:W-:-:S07]  /*0a70*/  @!P0 FMNMX R7, R7, R22, !PT ;  /* 0x0000001607078209 */ /* 0x000fce0007800000 */
.L_x_24:
[----:B------:R-:W-:Y:S05]  /*0a80*/  @!P3 BRA `(.L_x_23) ;  /* 0x0000000000c0b947 */ /* 0x000fea0003800000 */
[----:B------:R-:W-:Y:S01]  /*0a90*/  ISETP.NE.AND P3, PT, R0, RZ, PT ;  /* 0x000000ff0000720c */ /* 0x000fe20003f65270 */
[----:B------:R-:W-:-:S12]  /*0aa0*/  @!P2 BRA `(.L_x_25) ;  /* 0x000000000058a947 */ /* 0x000fd80003800000 */
[----:B------:R-:W0:Y:S01]  /*0ab0*/  LDCU UR7, c[0x0][0x390] ;  /* 0x00007200ff0777ac */ /* 0x000e220008000800 */
[----:B------:R-:W1:Y:S01]  /*0ac0*/  LDC.64 R2, c[0x0][0x380] ;  /* 0x0000e000ff027b82 */ /* 0x000e620000000a00 */
[----:B------:R-:W-:-:S04]  /*0ad0*/  IMAD R4, R12, UR5, R5 ;  /* 0x000000050c047c24 */ /* 0x000fc8000f8e0205 */
[C---:B------:R-:W-:Y:S02]  /*0ae0*/  VIADD R16, R4.reuse, 0x1 ;  /* 0x0000000104107836 */ /* 0x040fe40000000000 */
[----:B------:R-:W-:Y:S02]  /*0af0*/  VIADD R19, R4, 0x2 ;  /* 0x0000000204137836 */ /* 0x000fe40000000000 */
[----:B------:R-:W-:Y:S01]  /*0b00*/  IMAD.IADD R15, R13, 0x1, R4 ;  /* 0x000000010d0f7824 */ /* 0x000fe200078e0204 */
[----:B0-----:R-:W-:-:S04]  /*0b10*/  ISETP.GE.AND P0, PT, R14, UR7, PT ;  /* 0x000000070e007c0c */ /* 0x001fc8000bf06270 */
[C---:B------:R-:W-:Y:S01]  /*0b20*/  ISETP.GE.OR P4, PT, R4.reuse, UR6, P0 ;  /* 0x0000000604007c0c */ /* 0x040fe20008786670 */
[----:B------:R-:W-:Y:S01]  /*0b30*/  VIADD R4, R4, 0x3 ;  /* 0x0000000304047836 */ /* 0x000fe20000000000 */
[----:B------:R-:W-:Y:S01]  /*0b40*/  ISETP.GE.OR P5, PT, R16, UR6, P0 ;  /* 0x0000000610007c0c */ /* 0x000fe200087a6670 */
[----:B-1----:R-:W-:Y:S01]  /*0b50*/  IMAD.WIDE R2, R15, 0x4, R2 ;  /* 0x000000040f027825 */ /* 0x002fe200078e0202 */
[----:B------:R-:W-:Y:S02]  /*0b60*/  ISETP.GE.OR P6, PT, R19, UR6, P0 ;  /* 0x0000000613007c0c */ /* 0x000fe400087c6670 */
[----:B------:R-:W-:-:S07]  /*0b70*/  ISETP.GE.OR P0, PT, R4, UR6, P0 ;  /* 0x0000000604007c0c */ /* 0x000fce0008706670 */
[----:B------:R-:W2:Y:S04]  /*0b80*/  @!P4 LDG.E R4, desc[UR8][R2.64] ;  /* 0x000000080204c981 */ /* 0x000ea8000c1e1900 */
[----:B------:R-:W3:Y:S04]  /*0b90*/  @!P5 LDG.E R16, desc[UR8][R2.64+0x4] ;  /* 0x000004080210d981 */ /* 0x000ee8000c1e1900 */
[----:B------:R-:W4:Y:S04]  /*0ba0*/  @!P6 LDG.E R20, desc[UR8][R2.64+0x8] ;  /* 0x000008080214e981 */ /* 0x000f28000c1e1900 */
[----:B------:R-:W4:Y:S01]  /*0bb0*/  @!P0 LDG.E R22, desc[UR8][R2.64+0xc] ;  /* 0x00000c0802168981 */ /* 0x000f22000c1e1900 */
[----:B------:R-:W-:Y:S01]  /*0bc0*/  VIADD R5, R5, 0x4 ;  /* 0x0000000405057836 */ /* 0x000fe20000000000 */
[----:B--2--5:R-:W-:-:S04]  /*0bd0*/  @!P4 FMNMX R7, R7, R4, !PT ;  /* 0x000000040707c209 */ /* 0x024fc80007800000 */
[----:B---3--:R-:W-:-:S04]  /*0be0*/  @!P5 FMNMX R7, R7, R16, !PT ;  /* 0x000000100707d209 */ /* 0x008fc80007800000 */
[----:B----4-:R-:W-:-:S04]  /*0bf0*/  @!P6 FMNMX R7, R7, R20, !PT ;  /* 0x000000140707e209 */ /* 0x010fc80007800000 */
[----:B------:R-:W-:-:S07]  /*0c00*/  @!P0 FMNMX R7, R7, R22, !PT ;  /* 0x0000001607078209 */ /* 0x000fce0007800000 */
.L_x_25:
[----:B------:R-:W-:Y:S05]  /*0c10*/  @!P3 BRA `(.L_x_23) ;  /* 0x00000000005cb947 */ /* 0x000fea0003800000 */
[----:B------:R-:W0:Y:S01]  /*0c20*/  LDCU UR7, c[0x0][0x390] ;  /* 0x00007200ff0777ac */ /* 0x000e220008000800 */
[----:B------:R-:W1:Y:S01]  /*0c30*/  LDC.64 R2, c[0x0][0x380] ;  /* 0x0000e000ff027b82 */ /* 0x000e620000000a00 */
[----:B------:R-:W-:Y:S01]  /*0c40*/  IMAD R16, R12, UR5, R5 ;  /* 0x000000050c107c24 */ /* 0x000fe2000f8e0205 */
[----:B------:R-:W-:Y:S01]  /*0c50*/  BSSY.RECONVERGENT B0, `(.L_x_26) ;  /* 0x0000009000007945 */ /* 0x000fe20003800200 */
[----:B------:R-:W-:Y:S02]  /*0c60*/  ISETP.NE.AND P4, PT, R0, 0x1, PT ;  /* 0x000000010000780c */ /* 0x000fe40003f85270 */
[----:B------:R-:W-:Y:S01]  /*0c70*/  IMAD.IADD R13, R13, 0x1, R16 ;  /* 0x000000010d0d7824 */ /* 0x000fe200078e0210 */
[----:B0-----:R-:W-:-:S04]  /*0c80*/  ISETP.GE.AND P0, PT, R14, UR7, PT ;  /* 0x000000070e007c0c */ /* 0x001fc8000bf06270 */
[----:B------:R-:W-:Y:S01]  /*0c90*/  ISETP.GE.OR P3, PT, R16, UR6, P0 ;  /* 0x0000000610007c0c */ /* 0x000fe20008766670 */
[----:B-1----:R-:W-:-:S12]  /*0ca0*/  IMAD.WIDE R2, R13, 0x4, R2 ;  /* 0x000000040d027825 */ /* 0x002fd800078e0202 */
[----:B------:R-:W-:Y:S05]  /*0cb0*/  @P3 BRA `(.L_x_27) ;  /* 0x0000000000083947 */ /* 0x000fea0003800000 */
[----:B------:R-:W2:Y:S02]  /*0cc0*/  LDG.E R4, desc[UR8][R2.64] ;  /* 0x0000000802047981 */ /* 0x000ea4000c1e1900 */
[----:B--2--5:R-:W-:-:S07]  /*0cd0*/  FMNMX R7, R7, R4, !PT ;  /* 0x0000000407077209 */ /* 0x024fce0007800000 */
.L_x_27:
[----:B------:R-:W-:Y:S05]  /*0ce0*/  BSYNC.RECONVERGENT B0 ;  /* 0x0000000000007941 */ /* 0x000fea0003800200 */
.L_x_26:
[----:B------:R-:W-:Y:S05]  /*0cf0*/  @!P4 BRA `(.L_x_23) ;  /* 0x000000000024c947 */ /* 0x000fea0003800000 */
[C---:B------:R-:W-:Y:S02]  /*0d00*/  VIADD R5, R16.reuse, 0x1 ;  /* 0x0000000110057836 */ /* 0x040fe40000000000 */
[----:B------:R-:W-:-:S03]  /*0d10*/  VIADD R4, R16, 0x2 ;  /* 0x0000000210047836 */ /* 0x000fc60000000000 */
[----:B------:R-:W-:Y:S02]  /*0d20*/  ISETP.GE.OR P3, PT, R5, UR6, P0 ;  /* 0x0000000605007c0c */ /* 0x000fe40008766670 */
[----:B------:R-:W-:-:S04]  /*0d30*/  ISETP.GE.OR P0, PT, R4, UR6, P0 ;  /* 0x0000000604007c0c */ /* 0x000fc80008706670 */
[----:B------:R-:W-:-:S07]  /*0d40*/  ISETP.EQ.OR P0, PT, R0, 0x2, P0 ;  /* 0x000000020000780c */ /* 0x000fce0000702670 */
[----:B------:R-:W2:Y:S06]  /*0d50*/  @!P3 LDG.E R4, desc[UR8][R2.64+0x4] ;  /* 0x000004080204b981 */ /* 0x000eac000c1e1900 */
[----:B------:R-:W3:Y:S01]  /*0d60*/  @!P0 LDG.E R14, desc[UR8][R2.64+0x8] ;  /* 0x00000808020e8981 */ /* 0x000ee2000c1e1900 */
[----:B--2--5:R-:W-:-:S04]  /*0d70*/  @!P3 FMNMX R7, R7, R4, !PT ;  /* 0x000000040707b209 */ /* 0x024fc80007800000 */
[----:B---3--:R-:W-:-:S07]  /*0d80*/  @!P0 FMNMX R7, R7, R14, !PT ;  /* 0x0000000e07078209 */ /* 0x008fce0007800000 */
.L_x_23:
[----:B------:R-:W-:Y:S05]  /*0d90*/  BRA.U UP1, `(.L_x_28) ;  /* 0xfffffff5013c7547 */ /* 0x000fea000b83ffff */
.L_x_20:
[----:B------:R-:W0:Y:S01]  /*0da0*/  LDCU UR5, c[0x0][0x39c] ;  /* 0x00007380ff0577ac */ /* 0x000e220008000800 */
[----:B------:R-:W1:Y:S01]  /*0db0*/  LDC.64 R2, c[0x0][0x388] ;  /* 0x0000e200ff027b82 */ /* 0x000e620000000a00 */
[----:B------:R-:W2:Y:S01]  /*0dc0*/  LDCU UR6, c[0x0][0x3a0] ;  /* 0x00007400ff0677ac */ /* 0x000ea20008000800 */
[----:B0-----:R-:W-:-:S04]  /*0dd0*/  IMAD R11, R10, UR5, R11 ;  /* 0x000000050a0b7c24 */ /* 0x001fc8000f8e020b */
[----:B--2---:R-:W-:-:S04]  /*0de0*/  IMAD R11, R11, UR6, R12 ;  /* 0x000000060b0b7c24 */ /* 0x004fc8000f8e020c */
[----:B-1----:R-:W-:-:S05]  /*0df0*/  IMAD.WIDE R2, R11, 0x4, R2 ;  /* 0x000000040b027825 */ /* 0x002fca00078e0202 */
[----:B-----5:R-:W-:Y:S01]  /*0e00*/  STG.E desc[UR8][R2.64], R7 ;  /* 0x0000000702007986 */ /* 0x020fe2000c101908 */
[----:B------:R-:W-:Y:S05]  /*0e10*/  EXIT ;  /* 0x000000000000794d */ /* 0x000fea0003800000 */
.L_x_29:
        /* <DEDUP_REMOVED lines=14> */
.L_x_42:


//--------------------- .text._Z11convolutionPKfS0_S0_Pfiiiiiiii --------------------------
	.section	.text._Z11convolutionPKfS0_S0_Pfiiiiiiii,"ax",@progbits
	.align	128
        .global         _Z11convolutionPKfS0_S0_Pfiiiiiiii
        .type           _Z11convolutionPKfS0_S0_Pfiiiiiiii,@function
        .size           _Z11convolutionPKfS0_S0_Pfiiiiiiii,(.L_x_43 - _Z11convolutionPKfS0_S0_Pfiiiiiiii)
        .other          _Z11convolutionPKfS0_S0_Pfiiiiiiii,@"STO_CUDA_ENTRY STV_DEFAULT"
_Z11convolutionPKfS0_S0_Pfiiiiiiii:
.text._Z11convolutionPKfS0_S0_Pfiiiiiiii:
        /* <DEDUP_REMOVED lines=19> */
[----:B------:R-:W0:Y:S01]  /*0130*/  LDC R8, c[0x0][0x3b0] ;  /* 0x0000ec00ff087b82 */ /* 0x000e220000000800 */
[----:B------:R-:W1:Y:S01]  /*0140*/  LDCU.64 UR10, c[0x0][0x358] ;  /* 0x00006b00ff0a77ac */ /* 0x000e620008000a00 */
[----:B------:R-:W-:-:S06]  /*0150*/  HFMA2 R18, -RZ, RZ, 0, 0 ;  /* 0x00000000ff127431 */ /* 0x000fcc00000001ff */
[----:B------:R-:W0:Y:S02]  /*0160*/  LDC.64 R6, c[0x0][0x3a8] ;  /* 0x0000ea00ff067b82 */ /* 0x000e240000000a00 */
[----:B0-----:R-:W-:-:S04]  /*0170*/  VIMNMX R4, PT, PT, R7, R8, PT ;  /* 0x0000000807047248 */ /* 0x001fc80003fe0100 */
[----:B------:R-:W-:-:S04]  /*0180*/  ISETP.GE.AND P0, PT, R4, 0x1, PT ;  /* 0x000000010400780c */ /* 0x000fc80003f06270 */
[----:B------:R-:W-:-:S13]  /*0190*/  ISETP.LT.OR P0, PT, R6, 0x1, !P0 ;  /* 0x000000010600780c */ /* 0x000fda0004701670 */
[----:B-1----:R-:W-:Y:S05]  /*01a0*/  @P0 BRA `(.L_x_30) ;  /* 0x0000000800c00947 */ /* 0x002fea0003800000 */
[----:B------:R-:W0:Y:S01]  /*01b0*/  LDCU.128 UR4, c[0x0][0x380] ;  /* 0x00007000ff0477ac */ /* 0x000e220008000c00 */
[C---:B------:R-:W-:Y:S02]  /*01c0*/  LOP3.LUT R6, R8.reuse, 0x7ffffff0, RZ, 0xc0, !PT ;  /* 0x7ffffff008067812 */ /* 0x040fe400078ec0ff */
[C---:B------:R-:W-:Y:S02]  /*01d0*/  LOP3.LUT R5, R8.reuse, 0xf, RZ, 0xc0, !PT ;  /* 0x0000000f08057812 */ /* 0x040fe400078ec0ff */
[C---:B------:R-:W-:Y:S02]  /*01e0*/  LOP3.LUT R7, R8.reuse, 0x7, RZ, 0xc0, !PT ;  /* 0x0000000708077812 */ /* 0x040fe400078ec0ff */
[----:B------:R-:W-:Y:S02]  /*01f0*/  LOP3.LUT R8, R8, 0x3, RZ, 0xc0, !PT ;  /* 0x0000000308087812 */ /* 0x000fe400078ec0ff */
[----:B------:R-:W-:Y:S02]  /*0200*/  MOV R18, RZ ;  /* 0x000000ff00127202 */ /* 0x000fe40000000f00 */
[----:B------:R-:W-:Y:S01]  /*0210*/  IADD3 R9, PT, PT, -R6, RZ, RZ ;  /* 0x000000ff06097210 */ /* 0x000fe20007ffe1ff */
[----:B0-----:R-:W-:-:S02]  /*0220*/  UIADD3 UR8, UP0, UPT, UR4, 0x20, URZ ;  /* 0x0000002004087890 */ /* 0x001fc4000ff1e0ff */
[----:B------:R-:W-:Y:S02]  /*0230*/  UIADD3 UR6, UP1, UPT, UR6, 0x20, URZ ;  /* 0x0000002006067890 */ /* 0x000fe4000ff3e0ff */
[----:B------:R-:W-:Y:S02]  /*0240*/  UIADD3.X UR9, UPT, UPT, URZ, UR5, URZ, UP0, !UPT ;  /* 0x00000005ff097290 */ /* 0x000fe400087fe4ff */
[----:B------:R-:W-:Y:S01]  /*0250*/  UIADD3.X UR7, UPT, UPT, URZ, UR7, URZ, UP1, !UPT ;  /* 0x00000007ff077290 */ /* 0x000fe20008ffe4ff */
[----:B------:R-:W-:-:S11]  /*0260*/  UMOV UR4, URZ ;  /* 0x000000ff00047c82 */ /* 0x000fd60008000000 */
.L_x_37:
[----:B------:R-:W0:Y:S01]  /*0270*/  LDC R11, c[0x0][0x3a4] ;  /* 0x0000e900ff0b7b82 */ /* 0x000e220000000800 */
[----:B------:R-:W-:-:S07]  /*0280*/  UMOV UR5, URZ ;  /* 0x000000ff00057c82 */ /* 0x000fce0008000000 */
[----:B------:R-:W1:Y:S01]  /*0290*/  LDC R4, c[0x0][0x3a8] ;  /* 0x0000ea00ff047b82 */ /* 0x000e620000000800 */
[----:B0-----:R-:W-:Y:S02]  /*02a0*/  IMAD R10, R11, UR4, R2 ;  /* 0x000000040b0a7c24 */ /* 0x001fe4000f8e0202 */
[----:B-1----:R-:W-:Y:S01]  /*02b0*/  IMAD R11, R3, R4, UR4 ;  /* 0x00000004030b7e24 */ /* 0x002fe2000f8e0204 */
[----:B------:R-:W-:-:S06]  /*02c0*/  UIADD3 UR4, UPT, UPT, UR4, 0x1, URZ ;  /* 0x0000000104047890 */ /* 0x000fcc000fffe0ff */
[----:B------:R-:W-:-:S13]  /*02d0*/  ISETP.NE.AND P0, PT, R4, UR4, PT ;  /* 0x0000000404007c0c */ /* 0x000fda000bf05270 */
.L_x_36:
[----:B------:R-:W0:Y:S01]  /*02e0*/  LDC R12, c[0x0][0x3ac] ;  /* 0x0000eb00ff0c7b82 */ /* 0x000e220000000800 */
[----:B------:R-:W1:Y:S01]  /*02f0*/  LDCU UR12, c[0x0][0x3b0] ;  /* 0x00007600ff0c77ac */ /* 0x000e620008000800 */
[----:B------:R-:W-:Y:S01]  /*0300*/  IADD3 R15, PT, PT, R10, UR5, RZ ;  /* 0x000000050a0f7c10 */ /* 0x000fe2000fffe0ff */
[----:B------:R-:W-:Y:S01]  /*0310*/  HFMA2 R13, -RZ, RZ, 0, 0 ;  /* 0x00000000ff0d7431 */ /* 0x000fe200000001ff */
[----:B------:R-:W2:Y:S01]  /*0320*/  LDCU UR13, c[0x0][0x3a4] ;  /* 0x00007480ff0d77ac */ /* 0x000ea20008000800 */
[----:B-1----:R-:W-:Y:S01]  /*0330*/  UISETP.GE.U32.AND UP0, UPT, UR12, 0x10, UPT ;  /* 0x000000100c00788c */ /* 0x002fe2000bf06070 */
[----:B0-----:R-:W-:Y:S01]  /*0340*/  IMAD R4, R11, R12, UR5 ;  /* 0x000000050b047e24 */ /* 0x001fe2000f8e020c */
[----:B------:R-:W-:-:S03]  /*0350*/  UIADD3 UR5, UPT, UPT, UR5, 0x1, URZ ;  /* 0x0000000105057890 */ /* 0x000fc6000fffe0ff */
[----:B------:R-:W-:-:S03]  /*0360*/  IMAD R4, R4, UR12, RZ ;  /* 0x0000000c04047c24 */ /* 0x000fc6000f8e02ff */
[----:B------:R-:W-:Y:S01]  /*0370*/  ISETP.NE.AND P1, PT, R12, UR5, PT ;  /* 0x000000050c007c0c */ /* 0x000fe2000bf25270 */
[----:B--2---:R-:W-:Y:S01]  /*0380*/  IMAD R12, R15, UR13, R0 ;  /* 0x0000000d0f0c7c24 */ /* 0x004fe2000f8e0200 */
[----:B------:R-:W-:Y:S11]  /*0390*/  BRA.U !UP0, `(.L_x_31) ;  /* 0x0000000108fc7547 */ /* 0x000ff6000b800000 */
[----:B------:R-:W-:Y:S02]  /*03a0*/  MOV R13, R4 ;  /* 0x00000004000d7202 */ /* 0x000fe40000000f00 */
[----:B------:R-:W-:Y:S02]  /*03b0*/  MOV R21, R12 ;  /* 0x0000000c00157202 */ /* 0x000fe40000000f00 */
[----:B------:R-:W-:-:S07]  /*03c0*/  MOV R19, R9 ;  /* 0x0000000900137202 */ /* 0x000fce0000000f00 */
.L_x_32:
[----:B------:R-:W-:Y:S02]  /*03d0*/  MOV R16, UR8 ;  /* 0x0000000800107c02 */ /* 0x000fe40008000f00 */
[----:B------:R-:W-:Y:S02]  /*03e0*/  MOV R17, UR9 ;  /* 0x0000000900117c02 */ /* 0x000fe40008000f00 */
[----:B------:R-:W-:Y:S02]  /*03f0*/  MOV R14, UR6 ;  /* 0x00000006000e7c02 */ /* 0x000fe40008000f00 */
[----:B------:R-:W-:Y:S01]  /*0400*/  MOV R15, UR7 ;  /* 0x00000007000f7c02 */ /* 0x000fe20008000f00 */
[----:B------:R-:W-:-:S04]  /*0410*/  IMAD.WIDE R16, R21, 0x4, R16 ;  /* 0x0000000415107825 */ /* 0x000fc800078e0210 */
[----:B------:R-:W-:Y:S01]  /*0420*/  IMAD.WIDE R14, R13, 0x4, R14 ;  /* 0x000000040d0e7825 */ /* 0x000fe200078e020e */
[----:B------:R-:W2:Y:S04]  /*0430*/  LDG.E R25, desc[UR10][R16.64+-0x20] ;  /* 0xffffe00a10197981 */ /* 0x000ea8000c1e1900 */
[----:B------:R-:W2:Y:S04]  /*0440*/  LDG.E R22, desc[UR10][R14.64+-0x20] ;  /* 0xffffe00a0e167981 */ /* 0x000ea8000c1e1900 */
[----:B------:R-:W3:Y:S04]  /*0450*/  LDG.E R27, desc[UR10][R16.64+-0x1c] ;  /* 0xffffe40a101b7981 */ /* 0x000ee8000c1e1900 */
[----:B------:R-:W3:Y:S04]  /*0460*/  LDG.E R24, desc[UR10][R14.64+-0x1c] ;  /* 0xffffe40a0e187981 */ /* 0x000ee8000c1e1900 */
[----:B------:R-:W4:Y:S04]  /*0470*/  LDG.E R20, desc[UR10][R16.64+-0x18] ;  /* 0xffffe80a10147981 */ /* 0x000f28000c1e1900 */
[----:B------:R-:W4:Y:S04]  /*0480*/  LDG.E R23, desc[UR10][R14.64+-0x18] ;  /* 0xffffe80a0e177981 */ /* 0x000f28000c1e1900 */
[----:B------:R-:W5:Y:S04]  /*0490*/  LDG.E R29, desc[UR10][R16.64+0x14] ;  /* 0x0000140a101d7981 */ /* 0x000f68000c1e1900 */
[----:B------:R-:W5:Y:S01]  /*04a0*/  LDG.E R26, desc[UR10][R14.64+0x1c] ;  /* 0x00001c0a0e1a7981 */ /* 0x000f62000c1e1900 */
[----:B--2---:R-:W-:-:S03]  /*04b0*/  FFMA R22, R25, R22, R18 ;  /* 0x0000001619167223 */ /* 0x004fc60000000012 */
[----:B------:R-:W2:Y:S04]  /*04c0*/  LDG.E R25, desc[UR10][R16.64+-0x14] ;  /* 0xffffec0a10197981 */ /* 0x000ea8000c1e1900 */
[----:B------:R-:W5:Y:S01]  /*04d0*/  LDG.E R18, desc[UR10][R16.64+-0xc] ;  /* 0xfffff40a10127981 */ /* 0x000f62000c1e1900 */
[----:B---3--:R-:W-:-:S03]  /*04e0*/  FFMA R27, R27, R24, R22 ;  /* 0x000000181b1b7223 */ /* 0x008fc60000000016 */
[----:B------:R-:W2:Y:S04]  /*04f0*/  LDG.E R22, desc[UR10][R14.64+-0x14] ;  /* 0xffffec0a0e167981 */ /* 0x000ea8000c1e1900 */
[----:B------:R-:W3:Y:S01]  /*0500*/  LDG.E R24, desc[UR10][R14.64+-0x10] ;  /* 0xfffff00a0e187981 */ /* 0x000ee2000c1e1900 */
[----:B----4-:R-:W-:-:S03]  /*0510*/  FFMA R20, R20, R23, R27 ;  /* 0x0000001714147223 */ /* 0x010fc6000000001b */
[----:B------:R-:W3:Y:S04]  /*0520*/  LDG.E R27, desc[UR10][R16.64+-0x10] ;  /* 0xfffff00a101b7981 */ /* 0x000ee8000c1e1900 */
[----:B------:R-:W5:Y:S01]  /*0530*/  LDG.E R23, desc[UR10][R14.64+-0xc] ;  /* 0xfffff40a0e177981 */ /* 0x000f62000c1e1900 */
[----:B--2---:R-:W-:-:S03]  /*0540*/  FFMA R20, R25, R22, R20 ;  /* 0x0000001619147223 */ /* 0x004fc60000000014 */
[----:B------:R-:W2:Y:S04]  /*0550*/  LDG.E R22, desc[UR10][R14.64+-0x8] ;  /* 0xfffff80a0e167981 */ /* 0x000ea8000c1e1900 */
[----:B------:R-:W4:Y:S01]  /*0560*/  LDG.E R25, desc[UR10][R16.64+-0x4] ;  /* 0xfffffc0a10197981 */ /* 0x000f22000c1e1900 */
[----:B---3--:R-:W-:-:S03]  /*0570*/  FFMA R27, R27, R24, R20 ;  /* 0x000000181b1b7223 */ /* 0x008fc60000000014 */
[----:B------:R-:W2:Y:S04]  /*0580*/  LDG.E R20, desc[UR10][R16.64+-0x8] ;  /* 0xfffff80a10147981 */ /* 0x000ea8000c1e1900 */
[----:B------:R-:W4:Y:S01]  /*0590*/  LDG.E R24, desc[UR10][R14.64+-0x4] ;  /* 0xfffffc0a0e187981 */ /* 0x000f22000c1e1900 */
[----:B-----5:R-:W-:-:S03]  /*05a0*/  FFMA R27, R18, R23, R27 ;  /* 0x00000017121b7223 */ /* 0x020fc6000000001b */
[----:B------:R-:W3:Y:S04]  /*05b0*/  LDG.E R18, desc[UR10][R16.64] ;  /* 0x0000000a10127981 */ /* 0x000ee8000c1e1900 */
[----:B------:R-:W3:Y:S01]  /*05c0*/  LDG.E R23, desc[UR10][R14.64] ;  /* 0x0000000a0e177981 */ /* 0x000ee2000c1e1900 */
[----:B--2---:R-:W-:-:S03]  /*05d0*/  FFMA R20, R20, R22, R27 ;  /* 0x0000001614147223 */ /* 0x004fc6000000001b */
[----:B------:R-:W2:Y:S01]  /*05e0*/  LDG.E R22, desc[UR10][R14.64+0x4] ;  /* 0x0000040a0e167981 */ /* 0x000ea2000c1e1900 */
[----:B----4-:R-:W-:-:S03]  /*05f0*/  FFMA R25, R25, R24, R20 ;  /* 0x0000001819197223 */ /* 0x010fc60000000014 */
[----:B------:R-:W2:Y:S04]  /*0600*/  LDG.E R20, desc[UR10][R16.64+0x4] ;  /* 0x0000040a10147981 */ /* 0x000ea8000c1e1900 */
[----:B------:R-:W4:Y:S04]  /*0610*/  LDG.E R27, desc[UR10][R16.64+0x8] ;  /* 0x0000080a101b7981 */ /* 0x000f28000c1e1900 */
[----:B------:R-:W4:Y:S01]  /*0620*/  LDG.E R24, desc[UR10][R14.64+0x8] ;  /* 0x0000080a0e187981 */ /* 0x000f22000c1e1900 */
[----:B---3--:R-:W-:-:S03]  /*0630*/  FFMA R25, R18, R23, R25 ;  /* 0x0000001712197223 */ /* 0x008fc60000000019 */
[----:B------:R-:W3:Y:S04]  /*0640*/  LDG.E R23, desc[UR10][R16.64+0xc] ;  /* 0x00000c0a10177981 */ /* 0x000ee8000c1e1900 */
[----:B------:R-:W3:Y:S01]  /*0650*/  LDG.E R18, desc[UR10][R14.64+0xc] ;  /* 0x00000c0a0e127981 */ /* 0x000ee2000c1e1900 */
[----:B--2---:R-:W-:-:S03]  /*0660*/  FFMA R20, R20, R22, R25 ;  /* 0x0000001614147223 */ /* 0x004fc60000000019 */
[----:B------:R-:W2:Y:S04]  /*0670*/  LDG.E R25, desc[UR10][R14.64+0x10] ;  /* 0x0000100a0e197981 */ /* 0x000ea8000c1e1900 */
[----:B------:R-:W5:Y:S01]  /*0680*/  LDG.E R22, desc[UR10][R14.64+0x14] ;  /* 0x0000140a0e167981 */ /* 0x000f62000c1e1900 */
[----:B----4-:R-:W-:-:S03]  /*0690*/  FFMA R24, R27, R24, R20 ;  /* 0x000000181b187223 */ /* 0x010fc60000000014 */
[----:B------:R-:W2:Y:S01]  /*06a0*/  LDG.E R20, desc[UR10][R16.64+0x10] ;  /* 0x0000100a10147981 */ /* 0x000ea2000c1e1900 */
[----:B---3--:R-:W-:-:S03]  /*06b0*/  FFMA R27, R23, R18, R24 ;  /* 0x00000012171b7223 */ /* 0x008fc60000000018 */
[----:B------:R-:W3:Y:S04]  /*06c0*/  LDG.E R18, desc[UR10][R16.64+0x18] ;  /* 0x0000180a10127981 */ /* 0x000ee8000c1e1900 */
[----:B------:R-:W3:Y:S04]  /*06d0*/  LDG.E R23, desc[UR10][R14.64+0x18] ;  /* 0x0000180a0e177981 */ /* 0x000ee8000c1e1900 */
[----:B------:R-:W4:Y:S01]  /*06e0*/  LDG.E R24, desc[UR10][R16.64+0x1c] ;  /* 0x00001c0a10187981 */ /* 0x000f22000c1e1900 */
[----:B------:R-:W-:-:S04]  /*06f0*/  IADD3 R19, PT, PT, R19, 0x10, RZ ;  /* 0x0000001013137810 */ /* 0x000fc80007ffe0ff */
[----:B------:R-:W-:Y:S02]  /*0700*/  ISETP.NE.AND P2, PT, R19, RZ, PT ;  /* 0x000000ff1300720c */ /* 0x000fe40003f45270 */
[----:B------:R-:W-:Y:S02]  /*0710*/  IADD3 R21, PT, PT, R21, 0x10, RZ ;  /* 0x0000001015157810 */ /* 0x000fe40007ffe0ff */
[----:B------:R-:W-:Y:S01]  /*0720*/  IADD3 R13, PT, PT, R13, 0x10, RZ ;  /* 0x000000100d0d7810 */ /* 0x000fe20007ffe0ff */
[----:B--2---:R-:W-:-:S04]  /*0730*/  FFMA R20, R20, R25, R27 ;  /* 0x0000001914147223 */ /* 0x004fc8000000001b */
[----:B-----5:R-:W-:-:S04]  /*0740*/  FFMA R29, R29, R22, R20 ;  /* 0x000000161d1d7223 */ /* 0x020fc80000000014 */
[----:B---3--:R-:W-:-:S04]  /*0750*/  FFMA R18, R18, R23, R29 ;  /* 0x0000001712127223 */ /* 0x008fc8000000001d */
[----:B----4-:R-:W-:Y:S01]  /*0760*/  FFMA R18, R24, R26, R18 ;  /* 0x0000001a18127223 */ /* 0x010fe20000000012 */
[----:B------:R-:W-:Y:S06]  /*0770*/  @P2 BRA `(.L_x_32) ;  /* 0xfffffffc00142947 */ /* 0x000fec000383ffff */
[----:B------:R-:W-:-:S07]  /*0780*/  MOV R13, R6 ;  /* 0x00000006000d7202 */ /* 0x000fce0000000f00 */
.L_x_31:
[----:B------:R-:W-:-:S13]  /*0790*/  ISETP.NE.AND P2, PT, R5, RZ, PT ;  /* 0x000000ff0500720c */ /* 0x000fda0003f45270 */
[----:B------:R-:W-:Y:S05]  /*07a0*/  @!P2 BRA `(.L_x_33) ;  /* 0x000000040038a947 */ /* 0x000fea0003800000 */
[----:B------:R-:W-:Y:S02]  /*07b0*/  IADD3 R14, PT, PT, R5, -0x1, RZ ;  /* 0xffffffff050e7810 */ /* 0x000fe40007ffe0ff */
[----:B------:R-:W-:Y:S02]  /*07c0*/  ISETP.NE.AND P3, PT, R7, RZ, PT ;  /* 0x000000ff0700720c */ /* 0x000fe40003f65270 */
[----:B------:R-:W-:-:S13]  /*07d0*/  ISETP.GE.U32.AND P2, PT, R14, 0x7, PT ;  /* 0x000000070e00780c */ /* 0x000fda0003f46070 */
[----:B------:R-:W-:Y:S05]  /*07e0*/  @!P2 BRA `(.L_x_34) ;  /* 0x00000000007ca947 */ /* 0x000fea0003800000 */
[----:B------:R-:W0:Y:S01]  /*07f0*/  LDC.64 R16, c[0x0][0x380] ;  /* 0x0000e000ff107b82 */ /* 0x000e220000000a00 */
[-C--:B------:R-:W-:Y:S02]  /*0800*/  IADD3 R19, PT, PT, R12, R13.reuse, RZ ;  /* 0x0000000d0c137210 */ /* 0x080fe40007ffe0ff */
[----:B------:R-:W-:-:S05]  /*0810*/  IADD3 R21, PT, PT, R4, R13, RZ ;  /* 0x0000000d04157210 */ /* 0x000fca0007ffe0ff */
[----:B------:R-:W1:Y:S01]  /*0820*/  LDC.64 R14, c[0x0][0x388] ;  /* 0x0000e200ff0e7b82 */ /* 0x000e620000000a00 */
[----:B0-----:R-:W-:-:S05]  /*0830*/  IMAD.WIDE R16, R19, 0x4, R16 ;  /* 0x0000000413107825 */ /* 0x001fca00078e0210 */
[----:B------:R-:W2:Y:S01]  /*0840*/  LDG.E R19, desc[UR10][R16.64] ;  /* 0x0000000a10137981 */ /* 0x000ea2000c1e1900 */
[----:B-1----:R-:W-:-:S03]  /*0850*/  IMAD.WIDE R14, R21, 0x4, R14 ;  /* 0x00000004150e7825 */ /* 0x002fc600078e020e */
[----:B------:R-:W3:Y:S04]  /*0860*/  LDG.E R23, desc[UR10][R16.64+0x4] ;  /* 0x0000040a10177981 */ /* 0x000ee8000c1e1900 */
[----:B------:R-:W2:Y:S04]  /*0870*/  LDG.E R22, desc[UR10][R14.64] ;  /* 0x0000000a0e167981 */ /* 0x000ea8000c1e1900 */
[----:B------:R-:W3:Y:S04]  /*0880*/  LDG.E R24, desc[UR10][R14.64+0x4] ;  /* 0x0000040a0e187981 */ /* 0x000ee8000c1e1900 */
[----:B------:R-:W4:Y:S04]  /*0890*/  LDG.E R21, desc[UR10][R16.64+0x8] ;  /* 0x0000080a10157981 */ /* 0x000f28000c1e1900 */
[----:B------:R-:W4:Y:S04]  /*08a0*/  LDG.E R20, desc[UR10][R14.64+0x8] ;  /* 0x0000080a0e147981 */ /* 0x000f28000c1e1900 */
[----:B------:R-:W5:Y:S04]  /*08b0*/  LDG.E R25, desc[UR10][R14.64+0x14] ;  /* 0x0000140a0e197981 */ /* 0x000f68000c1e1900 */
[----:B------:R-:W5:Y:S04]  /*08c0*/  LDG.E R26, desc[UR10][R14.64+0x18] ;  /* 0x0000180a0e1a7981 */ /* 0x000f68000c1e1900 */
[----:B------:R-:W5:Y:S01]  /*08d0*/  LDG.E R28, desc[UR10][R14.64+0x1c] ;  /* 0x00001c0a0e1c7981 */ /* 0x000f62000c1e1900 */
[----:B--2---:R-:W-:-:S03]  /*08e0*/  FFMA R22, R19, R22, R18 ;  /* 0x0000001613167223 */ /* 0x004fc60000000012 */
[----:B------:R-:W2:Y:S01]  /*08f0*/  LDG.E R18, desc[UR10][R16.64+0xc] ;  /* 0x00000c0a10127981 */ /* 0x000ea2000c1e1900 */
[----:B---3--:R-:W-:-:S03]  /*0900*/  FFMA R24, R23, R24, R22 ;  /* 0x0000001817187223 */ /* 0x008fc60000000016 */
[----:B------:R-:W2:Y:S04]  /*0910*/  LDG.E R19, desc[UR10][R14.64+0xc] ;  /* 0x00000c0a0e137981 */ /* 0x000ea8000c1e1900 */
[----:B------:R-:W3:Y:S04]  /*0920*/  LDG.E R22, desc[UR10][R16.64+0x10] ;  /* 0x0000100a10167981 */ /* 0x000ee8000c1e1900 */
[----:B------:R-:W3:Y:S01]  /*0930*/  LDG.E R23, desc[UR10][R14.64+0x10] ;  /* 0x0000100a0e177981 */ /* 0x000ee2000c1e1900 */
[----:B----4-:R-:W-:-:S03]  /*0940*/  FFMA R27, R21, R20, R24 ;  /* 0x00000014151b7223 */ /* 0x010fc60000000018 */
[----:B------:R-:W5:Y:S04]  /*0950*/  LDG.E R24, desc[UR10][R16.64+0x14] ;  /* 0x0000140a10187981 */ /* 0x000f68000c1e1900 */
[----:B------:R-:W4:Y:S04]  /*0960*/  LDG.E R20, desc[UR10][R16.64+0x18] ;  /* 0x0000180a10147981 */ /* 0x000f28000c1e1900 */
[----:B------:R-:W4:Y:S01]  /*0970*/  LDG.E R21, desc[UR10][R16.64+0x1c] ;  /* 0x00001c0a10157981 */ /* 0x000f22000c1e1900 */
[----:B------:R-:W-:Y:S01]  /*0980*/  IADD3 R13, PT, PT, R13, 0x8, RZ ;  /* 0x000000080d0d7810 */ /* 0x000fe20007ffe0ff */
[----:B--2---:R-:W-:-:S04]  /*0990*/  FFMA R19, R18, R19, R27 ;  /* 0x0000001312137223 */ /* 0x004fc8000000001b */
[----:B---3--:R-:W-:-:S04]  /*09a0*/  FFMA R19, R22, R23, R19 ;  /* 0x0000001716137223 */ /* 0x008fc80000000013 */
[----:B-----5:R-:W-:-:S04]  /*09b0*/  FFMA R19, R24, R25, R19 ;  /* 0x0000001918137223 */ /* 0x020fc80000000013 */
[----:B----4-:R-:W-:-:S04]  /*09c0*/  FFMA R20, R20, R26, R19 ;  /* 0x0000001a14147223 */ /* 0x010fc80000000013 */
[----:B------:R-:W-:-:S07]  /*09d0*/  FFMA R18, R21, R28, R20 ;  /* 0x0000001c15127223 */ /* 0x000fce0000000014 */
.L_x_34:
        /* <DEDUP_REMOVED lines=18> */
[----:B------:R-:W5:Y:S01]  /*0b00*/  LDG.E R25, desc[UR10][R14.64+0xc] ;  /* 0x00000c0a0e197981 */ /* 0x000f62000c1e1900 */
[----:B------:R-:W-:Y:S01]  /*0b10*/  IADD3 R13, PT, PT, R13, 0x4, RZ ;  /* 0x000000040d0d7810 */ /* 0x000fe20007ffe0ff */
[----:B--2---:R-:W-:-:S04]  /*0b20*/  FFMA R19, R19, R20, R18 ;  /* 0x0000001413137223 */ /* 0x004fc80000000012 */
[----:B---3--:R-:W-:-:S04]  /*0b30*/  FFMA R19, R22, R21, R19 ;  /* 0x0000001516137223 */ /* 0x008fc80000000013 */
[----:B----4-:R-:W-:-:S04]  /*0b40*/  FFMA R19, R24, R23, R19 ;  /* 0x0000001718137223 */ /* 0x010fc80000000013 */
[----:B-----5:R-:W-:-:S07]  /*0b50*/  FFMA R18, R26, R25, R19 ;  /* 0x000000191a127223 */ /* 0x020fce0000000013 */
.L_x_35:
[----:B------:R-:W-:Y:S05]  /*0b60*/  @!P3 BRA `(.L_x_33) ;  /* 0x000000000048b947 */ /* 0x000fea0003800000 */
[----:B------:R-:W0:Y:S01]  /*0b70*/  LDC.64 R14, c[0x0][0x380] ;  /* 0x0000e000ff0e7b82 */ /* 0x000e220000000a00 */
[-C--:B------:R-:W-:Y:S02]  /*0b80*/  IADD3 R19, PT, PT, R12, R13.reuse, RZ ;  /* 0x0000000d0c137210 */ /* 0x080fe40007ffe0ff */
[----:B------:R-:W-:-:S05]  /*0b90*/  IADD3 R13, PT, PT, R4, R13, RZ ;  /* 0x0000000d040d7210 */ /* 0x000fca0007ffe0ff */
[----:B------:R-:W1:Y:S01]  /*0ba0*/  LDC.64 R16, c[0x0][0x388] ;  /* 0x0000e200ff107b82 */ /* 0x000e620000000a00 */
[----:B0-----:R-:W-:-:S04]  /*0bb0*/  IMAD.WIDE R14, R19, 0x4, R14 ;  /* 0x00000004130e7825 */ /* 0x001fc800078e020e */
[----:B-1----:R-:W-:Y:S02]  /*0bc0*/  IMAD.WIDE R16, R13, 0x4, R16 ;  /* 0x000000040d107825 */ /* 0x002fe400078e0210 */
[----:B------:R-:W2:Y:S04]  /*0bd0*/  LDG.E R13, desc[UR10][R14.64] ;  /* 0x0000000a0e0d7981 */ /* 0x000ea8000c1e1900 */
[----:B------:R-:W2:Y:S01]  /*0be0*/  LDG.E R4, desc[UR10][R16.64] ;  /* 0x0000000a10047981 */ /* 0x000ea2000c1e1900 */
[----:B------:R-:W-:Y:S01]  /*0bf0*/  ISETP.NE.AND P2, PT, R8, 0x1, PT ;  /* 0x000000010800780c */ /* 0x000fe20003f45270 */
[----:B--2---:R-:W-:-:S12]  /*0c00*/  FFMA R18, R13, R4, R18 ;  /* 0x000000040d127223 */ /* 0x004fd80000000012 */
[----:B------:R-:W-:Y:S05]  /*0c10*/  @!P2 BRA `(.L_x_33) ;  /* 0x00000000001ca947 */ /* 0x000fea0003800000 */
[----:B------:R-:W-:Y:S01]  /*0c20*/  ISETP.NE.AND P2, PT, R8, 0x2, PT ;  /* 0x000000020800780c */ /* 0x000fe20003f45270 */
[----:B------:R-:W2:Y:S04]  /*0c30*/  LDG.E R13, desc[UR10][R14.64+0x4] ;  /* 0x0000040a0e0d7981 */ /* 0x000ea8000c1e1900 */
[----:B------:R-:W2:Y:S08]  /*0c40*/  LDG.E R4, desc[UR10][R16.64+0x4] ;  /* 0x0000040a10047981 */ /* 0x000eb0000c1e1900 */
[----:B------:R-:W3:Y:S04]  /*0c50*/  @P2 LDG.E R19, desc[UR10][R14.64+0x8] ;  /* 0x0000080a0e132981 */ /* 0x000ee8000c1e1900 */
[----:B------:R-:W3:Y:S01]  /*0c60*/  @P2 LDG.E R12, desc[UR10][R16.64+0x8] ;  /* 0x0000080a100c2981 */ /* 0x000ee2000c1e1900 */
[----:B--2---:R-:W-:-:S04]  /*0c70*/  FFMA R18, R13, R4, R18 ;  /* 0x000000040d127223 */ /* 0x004fc80000000012 */
[----:B---3--:R-:W-:-:S07]  /*0c80*/  @P2 FFMA R18, R19, R12, R18 ;  /* 0x0000000c13122223 */ /* 0x008fce0000000012 */
.L_x_33:
[----:B------:R-:W-:Y:S05]  /*0c90*/  @P1 BRA `(.L_x_36) ;  /* 0xfffffff400901947 */ /* 0x000fea000383ffff */
[----:B------:R-:W-:Y:S05]  /*0ca0*/  @P0 BRA `(.L_x_37) ;  /* 0xfffffff400700947 */ /* 0x000fea000383ffff */
.L_x_30:
[----:B------:R-:W0:Y:S01]  /*0cb0*/  LDC.64 R4, c[0x0][0x390] ;  /* 0x0000e400ff047b82 */ /* 0x000e220000000a00 */
[----:B------:R-:W1:Y:S01]  /*0cc0*/  LDCU UR4, c[0x0][0x3b4] ;  /* 0x00007680ff0477ac */ /* 0x000e620008000800 */
[----:B------:R-:W2:Y:S06]  /*0cd0*/  LDCU UR5, c[0x0][0x3b8] ;  /* 0x00007700ff0577ac */ /* 0x000eac0008000800 */
[----:B------:R-:W3:Y:S01]  /*0ce0*/  LDC.64 R6, c[0x0][0x398] ;  /* 0x0000e600ff067b82 */ /* 0x000ee20000000a00 */
[----:B0-----:R-:W-:-:S06]  /*0cf0*/  IMAD.WIDE.U32 R4, R3, 0x4, R4 ;  /* 0x0000000403047825 */ /* 0x001fcc00078e0004 */
[----:B------:R-:W4:Y:S01]  /*0d00*/  LDG.E R5, desc[UR10][R4.64] ;  /* 0x0000000a04057981 */ /* 0x000f22000c1e1900 */
[----:B-1----:R-:W-:-:S04]  /*0d10*/  IMAD R3, R3, UR4, R2 ;  /* 0x0000000403037c24 */ /* 0x002fc8000f8e0202 */
[----:B--2---:R-:W-:-:S04]  /*0d20*/  IMAD R3, R3, UR5, R0 ;  /* 0x0000000503037c24 */ /* 0x004fc8000f8e0200 */
[----:B---3--:R-:W-:-:S04]  /*0d30*/  IMAD.WIDE R2, R3, 0x4, R6 ;  /* 0x0000000403027825 */ /* 0x008fc800078e0206 */
[----:B----4-:R-:W-:-:S05]  /*0d40*/  FADD R9, R5, R18 ;  /* 0x0000001205097221 */ /* 0x010fca0000000000 */
[----:B------:R-:W-:Y:S01]  /*0d50*/  STG.E desc[UR10][R2.64], R9 ;  /* 0x0000000902007986 */ /* 0x000fe2000c10190a */
[----:B------:R-:W-:Y:S05]  /*0d60*/  EXIT ;  /* 0x000000000000794d */ /* 0x000fea0003800000 */
.L_x_38:
        /* <DEDUP_REMOVED lines=9> */
.L_x_43:


//--------------------- .nv.shared.reserved.0     --------------------------
	.section	.nv.shared.reserved.0,"aw",@nobits
	.weak		__nv_reservedSMEM_offset_0_alias
	.size		__nv_reservedSMEM_offset_0_alias, 0, 64
	.other		__nv_reservedSMEM_offset_0_alias,@"STO_CUDA_RESERVED_SHARED STV_DEFAULT"
__nv_reservedSMEM_offset_0_alias:
	.zero		0
	.zero		64


//--------------------- .nv.constant0._Z7softmaxPKfPfi --------------------------
	.section	.nv.constant0._Z7softmaxPKfPfi,"a",@progbits
	.sectionflags	@""
	.align	4
.nv.constant0._Z7softmaxPKfPfi:
	.zero		916


//--------------------- .nv.constant0._Z4reluPfi  --------------------------
	.section	.nv.constant0._Z4reluPfi,"a",@progbits
	.sectionflags	@""
	.align	4
.nv.constant0._Z4reluPfi:
	.zero		908


//--------------------- .nv.constant0._Z10maxPoolingPKfPfiiiiii --------------------------
	.section	.nv.constant0._Z10maxPoolingPKfPfiiiiii,"a",@progbits
	.sectionflags	@""
	.align	4
.nv.constant0._Z10maxPoolingPKfPfiiiiii:
	.zero		936


//--------------------- .nv.constant0._Z11convolutionPKfS0_S0_Pfiiiiiiii --------------------------
	.section	.nv.constant0._Z11convolutionPKfS0_S0_Pfiiiiiiii,"a",@progbits
	.sectionflags	@""
	.align	4
.nv.constant0._Z11convolutionPKfS0_S0_Pfiiiiiiii:
	.zero		960


//--------------------- SYMBOLS --------------------------

	.type		.nv.reservedSmem.offset0,@object
	.size		.nv.reservedSmem.offset0,0x4
